//
// Generated by NVIDIA NVVM Compiler
//
// Compiler Build ID: CL-36424714
// Cuda compilation tools, release 13.0, V13.0.88
// Based on NVVM 20.0.0
//

.version 9.0
.target sm_100
.address_size 64

	// .globl	_Z13primitive_addPfS_S_m
// _ZZ13share_mem_addPfS_S_mE5cache has been demoted

.visible .entry _Z13primitive_addPfS_S_m(
	.param .u64 .ptr .align 1 _Z13primitive_addPfS_S_m_param_0,
	.param .u64 .ptr .align 1 _Z13primitive_addPfS_S_m_param_1,
	.param .u64 .ptr .align 1 _Z13primitive_addPfS_S_m_param_2,
	.param .u64 _Z13primitive_addPfS_S_m_param_3
)
{
	.reg .pred 	%p<2>;
	.reg .b32 	%r<5>;
	.reg .b32 	%f<4>;
	.reg .b64 	%rd<13>;

	ld.param.u64 	%rd2, [_Z13primitive_addPfS_S_m_param_0];
	ld.param.u64 	%rd3, [_Z13primitive_addPfS_S_m_param_1];
	ld.param.u64 	%rd4, [_Z13primitive_addPfS_S_m_param_2];
	ld.param.u64 	%rd5, [_Z13primitive_addPfS_S_m_param_3];
	mov.u32 	%r1, %tid.x;
	mov.u32 	%r2, %ctaid.x;
	mov.u32 	%r3, %ntid.x;
	mad.lo.s32 	%r4, %r2, %r3, %r1;
	cvt.s64.s32 	%rd1, %r4;
	setp.le.u64 	%p1, %rd5, %rd1;
	@%p1 bra 	$L__BB0_2;
	cvta.to.global.u64 	%rd6, %rd2;
	cvta.to.global.u64 	%rd7, %rd3;
	cvta.to.global.u64 	%rd8, %rd4;
	shl.b64 	%rd9, %rd1, 2;
	add.s64 	%rd10, %rd6, %rd9;
	ld.global.f32 	%f1, [%rd10];
	add.s64 	%rd11, %rd7, %rd9;
	ld.global.f32 	%f2, [%rd11];
	add.f32 	%f3, %f1, %f2;
	add.s64 	%rd12, %rd8, %rd9;
	st.global.f32 	[%rd12], %f3;
$L__BB0_2:
	ret;

}
	// .globl	_Z15grid_stride_addPfS_S_m
.visible .entry _Z15grid_stride_addPfS_S_m(
	.param .u64 .ptr .align 1 _Z15grid_stride_addPfS_S_m_param_0,
	.param .u64 .ptr .align 1 _Z15grid_stride_addPfS_S_m_param_1,
	.param .u64 .ptr .align 1 _Z15grid_stride_addPfS_S_m_param_2,
	.param .u64 _Z15grid_stride_addPfS_S_m_param_3
)
{
	.reg .pred 	%p<3>;
	.reg .b32 	%r<10>;
	.reg .b32 	%f<4>;
	.reg .b64 	%rd<16>;

	ld.param.u64 	%rd7, [_Z15grid_stride_addPfS_S_m_param_0];
	ld.param.u64 	%rd8, [_Z15grid_stride_addPfS_S_m_param_1];
	ld.param.u64 	%rd9, [_Z15grid_stride_addPfS_S_m_param_2];
	ld.param.u64 	%rd10, [_Z15grid_stride_addPfS_S_m_param_3];
	mov.u32 	%r6, %tid.x;
	mov.u32 	%r7, %ctaid.x;
	mov.u32 	%r1, %ntid.x;
	mad.lo.s32 	%r9, %r7, %r1, %r6;
	cvt.s64.s32 	%rd15, %r9;
	setp.le.u64 	%p1, %rd10, %rd15;
	@%p1 bra 	$L__BB1_3;
	mov.u32 	%r8, %nctaid.x;
	mul.lo.s32 	%r3, %r1, %r8;
	cvta.to.global.u64 	%rd2, %rd7;
	cvta.to.global.u64 	%rd3, %rd8;
	cvta.to.global.u64 	%rd4, %rd9;
$L__BB1_2:
	shl.b64 	%rd11, %rd15, 2;
	add.s64 	%rd12, %rd2, %rd11;
	ld.global.f32 	%f1, [%rd12];
	add.s64 	%rd13, %rd3, %rd11;
	ld.global.f32 	%f2, [%rd13];
	add.f32 	%f3, %f1, %f2;
	add.s64 	%rd14, %rd4, %rd11;
	st.global.f32 	[%rd14], %f3;
	add.s32 	%r9, %r9, %r3;
	cvt.s64.s32 	%rd15, %r9;
	setp.gt.u64 	%p2, %rd10, %rd15;
	@%p2 bra 	$L__BB1_2;
$L__BB1_3:
	ret;

}
	// .globl	_Z22grid_stride_add_float2PfS_S_m
.visible .entry _Z22grid_stride_add_float2PfS_S_m(
	.param .u64 .ptr .align 1 _Z22grid_stride_add_float2PfS_S_m_param_0,
	.param .u64 .ptr .align 1 _Z22grid_stride_add_float2PfS_S_m_param_1,
	.param .u64 .ptr .align 1 _Z22grid_stride_add_float2PfS_S_m_param_2,
	.param .u64 _Z22grid_stride_add_float2PfS_S_m_param_3
)
{
	.reg .pred 	%p<7>;
	.reg .b32 	%r<10>;
	.reg .b32 	%f<10>;
	.reg .b64 	%rd<22>;

	ld.param.u64 	%rd9, [_Z22grid_stride_add_float2PfS_S_m_param_0];
	ld.param.u64 	%rd10, [_Z22grid_stride_add_float2PfS_S_m_param_1];
	ld.param.u64 	%rd11, [_Z22grid_stride_add_float2PfS_S_m_param_2];
	ld.param.u64 	%rd8, [_Z22grid_stride_add_float2PfS_S_m_param_3];
	cvta.to.global.u64 	%rd1, %rd11;
	cvta.to.global.u64 	%rd2, %rd10;
	cvta.to.global.u64 	%rd3, %rd9;
	mov.u32 	%r6, %tid.x;
	mov.u32 	%r7, %ctaid.x;
	mov.u32 	%r1, %ntid.x;
	mad.lo.s32 	%r9, %r7, %r1, %r6;
	shr.u64 	%rd4, %rd8, 1;
	cvt.s64.s32 	%rd5, %r9;
	setp.le.u64 	%p1, %rd4, %rd5;
	@%p1 bra 	$L__BB2_3;
	mov.u32 	%r8, %nctaid.x;
	mul.lo.s32 	%r3, %r1, %r8;
	mov.u64 	%rd21, %rd5;
$L__BB2_2:
	shl.b64 	%rd12, %rd21, 3;
	add.s64 	%rd13, %rd3, %rd12;
	add.s64 	%rd14, %rd2, %rd12;
	add.s64 	%rd15, %rd1, %rd12;
	ld.global.f32 	%f1, [%rd13];
	ld.global.f32 	%f2, [%rd14];
	add.f32 	%f3, %f1, %f2;
	st.global.f32 	[%rd15], %f3;
	ld.global.f32 	%f4, [%rd13+4];
	ld.global.f32 	%f5, [%rd14+4];
	add.f32 	%f6, %f4, %f5;
	st.global.f32 	[%rd15+4], %f6;
	add.s32 	%r9, %r9, %r3;
	cvt.s64.s32 	%rd21, %r9;
	setp.gt.u64 	%p2, %rd4, %rd21;
	@%p2 bra 	$L__BB2_2;
$L__BB2_3:
	setp.ne.s64 	%p3, %rd4, %rd5;
	and.b64  	%rd16, %rd8, 1;
	setp.eq.b64 	%p4, %rd16, 1;
	not.pred 	%p5, %p4;
	or.pred  	%p6, %p3, %p5;
	@%p6 bra 	$L__BB2_5;
	shl.b64 	%rd17, %rd8, 2;
	add.s64 	%rd18, %rd3, %rd17;
	ld.global.f32 	%f7, [%rd18+-4];
	add.s64 	%rd19, %rd2, %rd17;
	ld.global.f32 	%f8, [%rd19+-4];
	add.f32 	%f9, %f7, %f8;
	add.s64 	%rd20, %rd1, %rd17;
	st.global.f32 	[%rd20+-4], %f9;
$L__BB2_5:
	ret;

}
	// .globl	_Z22grid_stride_add_float4PfS_S_m
.visible .entry _Z22grid_stride_add_float4PfS_S_m(
	.param .u64 .ptr .align 1 _Z22grid_stride_add_float4PfS_S_m_param_0,
	.param .u64 .ptr .align 1 _Z22grid_stride_add_float4PfS_S_m_param_1,
	.param .u64 .ptr .align 1 _Z22grid_stride_add_float4PfS_S_m_param_2,
	.param .u64 _Z22grid_stride_add_float4PfS_S_m_param_3
)
{
	.reg .pred 	%p<7>;
	.reg .b32 	%r<15>;
	.reg .b32 	%f<16>;
	.reg .b64 	%rd<30>;

	ld.param.u64 	%rd18, [_Z22grid_stride_add_float4PfS_S_m_param_0];
	ld.param.u64 	%rd19, [_Z22grid_stride_add_float4PfS_S_m_param_1];
	ld.param.u64 	%rd20, [_Z22grid_stride_add_float4PfS_S_m_param_2];
	ld.param.u64 	%rd17, [_Z22grid_stride_add_float4PfS_S_m_param_3];
	cvta.to.global.u64 	%rd1, %rd20;
	cvta.to.global.u64 	%rd2, %rd19;
	cvta.to.global.u64 	%rd3, %rd18;
	mov.u32 	%r9, %tid.x;
	mov.u32 	%r10, %ctaid.x;
	mov.u32 	%r1, %ntid.x;
	mad.lo.s32 	%r13, %r10, %r1, %r9;
	shr.u64 	%rd4, %rd17, 2;
	cvt.s64.s32 	%rd5, %r13;
	setp.le.u64 	%p1, %rd4, %rd5;
	@%p1 bra 	$L__BB3_3;
	mov.u32 	%r11, %nctaid.x;
	mul.lo.s32 	%r3, %r1, %r11;
	mov.u64 	%rd26, %rd5;
$L__BB3_2:
	shl.b64 	%rd21, %rd26, 4;
	add.s64 	%rd22, %rd3, %rd21;
	add.s64 	%rd23, %rd2, %rd21;
	add.s64 	%rd24, %rd1, %rd21;
	ld.global.f32 	%f1, [%rd22];
	ld.global.f32 	%f2, [%rd23];
	add.f32 	%f3, %f1, %f2;
	st.global.f32 	[%rd24], %f3;
	ld.global.f32 	%f4, [%rd22+4];
	ld.global.f32 	%f5, [%rd23+4];
	add.f32 	%f6, %f4, %f5;
	st.global.f32 	[%rd24+4], %f6;
	ld.global.f32 	%f7, [%rd22+8];
	ld.global.f32 	%f8, [%rd23+8];
	add.f32 	%f9, %f7, %f8;
	st.global.f32 	[%rd24+8], %f9;
	ld.global.f32 	%f10, [%rd22+12];
	ld.global.f32 	%f11, [%rd23+12];
	add.f32 	%f12, %f10, %f11;
	st.global.f32 	[%rd24+12], %f12;
	add.s32 	%r13, %r13, %r3;
	cvt.s64.s32 	%rd26, %r13;
	setp.gt.u64 	%p2, %rd4, %rd26;
	@%p2 bra 	$L__BB3_2;
$L__BB3_3:
	cvt.u32.u64 	%r12, %rd17;
	and.b32  	%r14, %r12, 3;
	setp.ne.s64 	%p3, %rd4, %rd5;
	setp.eq.s32 	%p4, %r14, 0;
	or.pred  	%p5, %p3, %p4;
	@%p5 bra 	$L__BB3_6;
	shl.b64 	%rd25, %rd4, 4;
	add.s64 	%rd29, %rd1, %rd25;
	add.s64 	%rd28, %rd2, %rd25;
	add.s64 	%rd27, %rd3, %rd25;
$L__BB3_5:
	ld.global.f32 	%f13, [%rd27];
	ld.global.f32 	%f14, [%rd28];
	add.f32 	%f15, %f13, %f14;
	st.global.f32 	[%rd29], %f15;
	add.s32 	%r14, %r14, -1;
	add.s64 	%rd29, %rd29, 4;
	add.s64 	%rd28, %rd28, 4;
	add.s64 	%rd27, %rd27, 4;
	setp.ne.s32 	%p6, %r14, 0;
	@%p6 bra 	$L__BB3_5;
$L__BB3_6:
	ret;

}
	// .globl	_Z13share_mem_addPfS_S_m
.visible .entry _Z13share_mem_addPfS_S_m(
	.param .u64 .ptr .align 1 _Z13share_mem_addPfS_S_m_param_0,
	.param .u64 .ptr .align 1 _Z13share_mem_addPfS_S_m_param_1,
	.param .u64 .ptr .align 1 _Z13share_mem_addPfS_S_m_param_2,
	.param .u64 _Z13share_mem_addPfS_S_m_param_3
)
{
	.reg .pred 	%p<3>;
	.reg .b32 	%r<11>;
	.reg .b32 	%f<9>;
	.reg .b64 	%rd<15>;
	// demoted variable
	.shared .align 4 .b8 _ZZ13share_mem_addPfS_S_mE5cache[1024];
	ld.param.u64 	%rd3, [_Z13share_mem_addPfS_S_m_param_0];
	ld.param.u64 	%rd4, [_Z13share_mem_addPfS_S_m_param_1];
	ld.param.u64 	%rd6, [_Z13share_mem_addPfS_S_m_param_2];
	ld.param.u64 	%rd5, [_Z13share_mem_addPfS_S_m_param_3];
	cvta.to.global.u64 	%rd7, %rd6;
	mov.u32 	%r5, %tid.x;
	mov.u32 	%r6, %ctaid.x;
	mov.u32 	%r7, %ntid.x;
	mad.lo.s32 	%r10, %r6, %r7, %r5;
	cvt.s64.s32 	%rd1, %r10;
	mul.wide.s32 	%rd8, %r10, 4;
	add.s64 	%rd2, %rd7, %rd8;
	ld.global.f32 	%f8, [%rd2];
	shl.b32 	%r8, %r5, 2;
	mov.u32 	%r9, _ZZ13share_mem_addPfS_S_mE5cache;
	add.s32 	%r2, %r9, %r8;
	st.shared.f32 	[%r2], %f8;
	setp.le.u64 	%p1, %rd5, %rd1;
	@%p1 bra 	$L__BB4_4;
	cvta.to.global.u64 	%rd9, %rd3;
	cvta.to.global.u64 	%rd10, %rd4;
	shl.b64 	%rd11, %rd1, 2;
	add.s64 	%rd12, %rd9, %rd11;
	ld.global.f32 	%f5, [%rd12];
	add.s64 	%rd13, %rd10, %rd11;
	ld.global.f32 	%f6, [%rd13];
	add.f32 	%f2, %f5, %f6;
$L__BB4_2:
	add.f32 	%f8, %f8, %f2;
	add.s32 	%r10, %r10, 256;
	cvt.s64.s32 	%rd14, %r10;
	setp.gt.u64 	%p2, %rd5, %rd14;
	@%p2 bra 	$L__BB4_2;
	st.shared.f32 	[%r2], %f8;
$L__BB4_4:
	bar.sync 	0;
	ld.shared.f32 	%f7, [%r2];
	st.global.f32 	[%rd2], %f7;
	ret;

}


// ===== COMPILED SASS (sm_100) =====

	.target	sm_100

	.elftype	@"ET_EXEC"


//--------------------- .note.nv.tkinfo           --------------------------
	.section	.note.nv.tkinfo,"",@"SHT_NOTE"
	.sectionflags	@"SHF_NOTE_NV_TKINFO"
	.tkinfo
        /*0018*/ 	.word	0x00000002
        /*0030*/ 	.string	""
        /*0030*/ 	.string	"ptxas"
        /*0030*/ 	.string	"Cuda compilation tools, release 13.0, V13.0.88"
        /*0030*/ 	.string	"Build cuda_13.0.r13.0/compiler.36424714_0"
        /*0030*/ 	.string	"-arch sm_100 -m 64 "



//--------------------- .note.nv.cuinfo           --------------------------
	.section	.note.nv.cuinfo,"",@"SHT_NOTE"
	.sectionflags	@"SHF_NOTE_NV_CUINFO"
        /*0018*/ 	.short	0x0002
        /*001a*/ 	.short	0x0064
        /*001c*/ 	.short	0x0082
	.zero		2


//--------------------- .nv.info                  --------------------------
	.section	.nv.info,"",@"SHT_CUDA_INFO"
	.align	4


	//----- nvinfo : EIATTR_REGCOUNT
	.align		4
        /*0000*/ 	.byte	0x04, 0x2f
        /*0002*/ 	.short	(.L_1 - .L_0)
	.align		4
.L_0:
        /*0004*/ 	.word	index@(_Z13primitive_addPfS_S_m)
        /*0008*/ 	.word	0x0000000c


	//----- nvinfo : EIATTR_FRAME_SIZE
	.align		4
.L_1:
        /*000c*/ 	.byte	0x04, 0x11
        /*000e*/ 	.short	(.L_3 - .L_2)
	.align		4
.L_2:
        /*0010*/ 	.word	index@(_Z13primitive_addPfS_S_m)
        /*0014*/ 	.word	0x00000000


	//----- nvinfo : EIATTR_REGCOUNT
	.align		4
.L_3:
        /*0018*/ 	.byte	0x04, 0x2f
        /*001a*/ 	.short	(.L_5 - .L_4)
	.align		4
.L_4:
        /*001c*/ 	.word	index@(_Z15grid_stride_addPfS_S_m)
        /*0020*/ 	.word	0x00000010


	//----- nvinfo : EIATTR_FRAME_SIZE
	.align		4
.L_5:
        /*0024*/ 	.byte	0x04, 0x11
        /*0026*/ 	.short	(.L_7 - .L_6)
	.align		4
.L_6:
        /*0028*/ 	.word	index@(_Z15grid_stride_addPfS_S_m)
        /*002c*/ 	.word	0x00000000


	//----- nvinfo : EIATTR_REGCOUNT
	.align		4
.L_7:
        /*0030*/ 	.byte	0x04, 0x2f
        /*0032*/ 	.short	(.L_9 - .L_8)
	.align		4
.L_8:
        /*0034*/ 	.word	index@(_Z22grid_stride_add_float2PfS_S_m)
        /*0038*/ 	.word	0x00000018


	//----- nvinfo : EIATTR_FRAME_SIZE
	.align		4
.L_9:
        /*003c*/ 	.byte	0x04, 0x11
        /*003e*/ 	.short	(.L_11 - .L_10)
	.align		4
.L_10:
        /*0040*/ 	.word	index@(_Z22grid_stride_add_float2PfS_S_m)
        /*0044*/ 	.word	0x00000000


	//----- nvinfo : EIATTR_REGCOUNT
	.align		4
.L_11:
        /*0048*/ 	.byte	0x04, 0x2f
        /*004a*/ 	.short	(.L_13 - .L_12)
	.align		4
.L_12:
        /*004c*/ 	.word	index@(_Z22grid_stride_add_float4PfS_S_m)
        /*0050*/ 	.word	0x00000016


	//----- nvinfo : EIATTR_FRAME_SIZE
	.align		4
.L_13:
        /*0054*/ 	.byte	0x04, 0x11
        /*0056*/ 	.short	(.L_15 - .L_14)
	.align		4
.L_14:
        /*0058*/ 	.word	index@(_Z22grid_stride_add_float4PfS_S_m)
        /*005c*/ 	.word	0x00000000


	//----- nvinfo : EIATTR_REGCOUNT
	.align		4
.L_15:
        /*0060*/ 	.byte	0x04, 0x2f
        /*0062*/ 	.short	(.L_17 - .L_16)
	.align		4
.L_16:
        /*0064*/ 	.word	index@(_Z13share_mem_addPfS_S_m)
        /*0068*/ 	.word	0x00000010


	//----- nvinfo : EIATTR_FRAME_SIZE
	.align		4
.L_17:
        /*006c*/ 	.byte	0x04, 0x11
        /*006e*/ 	.short	(.L_19 - .L_18)
	.align		4
.L_18:
        /*0070*/ 	.word	index@(_Z13share_mem_addPfS_S_m)
        /*0074*/ 	.word	0x00000000


	//----- nvinfo : EIATTR_MIN_STACK_SIZE
	.align		4
.L_19:
        /*0078*/ 	.byte	0x04, 0x12
        /*007a*/ 	.short	(.L_21 - .L_20)
	.align		4
.L_20:
        /*007c*/ 	.word	index@(_Z13share_mem_addPfS_S_m)
        /*0080*/ 	.word	0x00000000


	//----- nvinfo : EIATTR_MIN_STACK_SIZE
	.align		4
.L_21:
        /*0084*/ 	.byte	0x04, 0x12
        /*0086*/ 	.short	(.L_23 - .L_22)
	.align		4
.L_22:
        /*0088*/ 	.word	index@(_Z22grid_stride_add_float4PfS_S_m)
        /*008c*/ 	.word	0x00000000


	//----- nvinfo : EIATTR_MIN_STACK_SIZE
	.align		4
.L_23:
        /*0090*/ 	.byte	0x04, 0x12
        /*0092*/ 	.short	(.L_25 - .L_24)
	.align		4
.L_24:
        /*0094*/ 	.word	index@(_Z22grid_stride_add_float2PfS_S_m)
        /*0098*/ 	.word	0x00000000


	//----- nvinfo : EIATTR_MIN_STACK_SIZE
	.align		4
.L_25:
        /*009c*/ 	.byte	0x04, 0x12
        /*009e*/ 	.short	(.L_27 - .L_26)
	.align		4
.L_26:
        /*00a0*/ 	.word	index@(_Z15grid_stride_addPfS_S_m)
        /*00a4*/ 	.word	0x00000000


	//----- nvinfo : EIATTR_MIN_STACK_SIZE
	.align		4
.L_27:
        /*00a8*/ 	.byte	0x04, 0x12
        /*00aa*/ 	.short	(.L_29 - .L_28)
	.align		4
.L_28:
        /*00ac*/ 	.word	index@(_Z13primitive_addPfS_S_m)
        /*00b0*/ 	.word	0x00000000
.L_29:


//--------------------- .nv.compat                --------------------------
	.section	.nv.compat,"",@"SHT_CUDA_COMPAT_INFO"
	.align	4
        /*0000*/ 	.byte	0x02, 0x09, 0x00, 0x00, 0x02, 0x02, 0x01, 0x00, 0x02, 0x05, 0x05, 0x00, 0x03, 0x07, 0x01, 0x01
        /*0010*/ 	.byte	0x02, 0x03, 0x00, 0x00, 0x02, 0x06, 0x01, 0x00, 0x04, 0x0b, 0x08, 0x00, 0x09, 0x00, 0x00, 0x00
        /*0020*/ 	.byte	0x00, 0x00, 0x00, 0x00


//--------------------- .nv.info._Z13share_mem_addPfS_S_m --------------------------
	.section	.nv.info._Z13share_mem_addPfS_S_m,"",@"SHT_CUDA_INFO"
	.sectionflags	@""
	.align	4


	//----- nvinfo : EIATTR_CUDA_API_VERSION
	.align		4
        /*0000*/ 	.byte	0x04, 0x37
        /*0002*/ 	.short	(.L_31 - .L_30)
.L_30:
        /*0004*/ 	.word	0x00000082


	//----- nvinfo : EIATTR_KPARAM_INFO
	.align		4
.L_31:
        /*0008*/ 	.byte	0x04, 0x17
        /*000a*/ 	.short	(.L_33 - .L_32)
.L_32:
        /*000c*/ 	.word	0x00000000
        /*0010*/ 	.short	0x0003
        /*0012*/ 	.short	0x0018
        /*0014*/ 	.byte	0x00, 0xf0, 0x21, 0x00


	//----- nvinfo : EIATTR_KPARAM_INFO
	.align		4
.L_33:
        /*0018*/ 	.byte	0x04, 0x17
        /*001a*/ 	.short	(.L_35 - .L_34)
.L_34:
        /*001c*/ 	.word	0x00000000
        /*0020*/ 	.short	0x0002
        /*0022*/ 	.short	0x0010
        /*0024*/ 	.byte	0x00, 0xf5, 0x21, 0x00


	//----- nvinfo : EIATTR_KPARAM_INFO
	.align		4
.L_35:
        /*0028*/ 	.byte	0x04, 0x17
        /*002a*/ 	.short	(.L_37 - .L_36)
.L_36:
        /*002c*/ 	.word	0x00000000
        /*0030*/ 	.short	0x0001
        /*0032*/ 	.short	0x0008
        /*0034*/ 	.byte	0x00, 0xf5, 0x21, 0x00


	//----- nvinfo : EIATTR_KPARAM_INFO
	.align		4
.L_37:
        /*0038*/ 	.byte	0x04, 0x17
        /*003a*/ 	.short	(.L_39 - .L_38)
.L_38:
        /*003c*/ 	.word	0x00000000
        /*0040*/ 	.short	0x0000
        /*0042*/ 	.short	0x0000
        /*0044*/ 	.byte	0x00, 0xf5, 0x21, 0x00


	//----- nvinfo : EIATTR_SPARSE_MMA_MASK
	.align		4
.L_39:
        /*0048*/ 	.byte	0x03, 0x50
        /*004a*/ 	.short	0x0000


	//----- nvinfo : EIATTR_MAXREG_COUNT
	.align		4
        /*004c*/ 	.byte	0x03, 0x1b
        /*004e*/ 	.short	0x00ff


	//----- nvinfo : EIATTR_NUM_BARRIERS
	.align		4
        /*0050*/ 	.byte	0x02, 0x4c
        /*0052*/ 	.byte	0x01
	.zero		1


	//----- nvinfo : EIATTR_MERCURY_ISA_VERSION
	.align		4
        /*0054*/ 	.byte	0x03, 0x5f
        /*0056*/ 	.short	0x0101


	//----- nvinfo : EIATTR_VRC_CTA_INIT_COUNT
	.align		4
        /*0058*/ 	.byte	0x02, 0x4a
	.zero		1
	.zero		1


	//----- nvinfo : EIATTR_EXIT_INSTR_OFFSETS
	.align		4
        /*005c*/ 	.byte	0x04, 0x1c
        /*005e*/ 	.short	(.L_41 - .L_40)


	//   ....[0]....
.L_40:
        /*0060*/ 	.word	0x000002b0


	//----- nvinfo : EIATTR_CRS_STACK_SIZE
	.align		4
.L_41:
        /*0064*/ 	.byte	0x04, 0x1e
        /*0066*/ 	.short	(.L_43 - .L_42)
.L_42:
        /*0068*/ 	.word	0x00000000


	//----- nvinfo : EIATTR_CBANK_PARAM_SIZE
	.align		4
.L_43:
        /*006c*/ 	.byte	0x03, 0x19
        /*006e*/ 	.short	0x0020


	//----- nvinfo : EIATTR_PARAM_CBANK
	.align		4
        /*0070*/ 	.byte	0x04, 0x0a
        /*0072*/ 	.short	(.L_45 - .L_44)
	.align		4
.L_44:
        /*0074*/ 	.word	index@(.nv.constant0._Z13share_mem_addPfS_S_m)
        /*0078*/ 	.short	0x0380
        /*007a*/ 	.short	0x0020


	//----- nvinfo : EIATTR_SW_WAR
	.align		4
.L_45:
        /*007c*/ 	.byte	0x04, 0x36
        /*007e*/ 	.short	(.L_47 - .L_46)
.L_46:
        /*0080*/ 	.word	0x00000008
.L_47:


//--------------------- .nv.info._Z22grid_stride_add_float4PfS_S_m --------------------------
	.section	.nv.info._Z22grid_stride_add_float4PfS_S_m,"",@"SHT_CUDA_INFO"
	.sectionflags	@""
	.align	4


	//----- nvinfo : EIATTR_CUDA_API_VERSION
	.align		4
        /*0000*/ 	.byte	0x04, 0x37
        /*0002*/ 	.short	(.L_49 - .L_48)
.L_48:
        /*0004*/ 	.word	0x00000082


	//----- nvinfo : EIATTR_KPARAM_INFO
	.align		4
.L_49:
        /*0008*/ 	.byte	0x04, 0x17
        /*000a*/ 	.short	(.L_51 - .L_50)
.L_50:
        /*000c*/ 	.word	0x00000000
        /*0010*/ 	.short	0x0003
        /*0012*/ 	.short	0x0018
        /*0014*/ 	.byte	0x00, 0xf0, 0x21, 0x00


	//----- nvinfo : EIATTR_KPARAM_INFO
	.align		4
.L_51:
        /*0018*/ 	.byte	0x04, 0x17
        /*001a*/ 	.short	(.L_53 - .L_52)
.L_52:
        /*001c*/ 	.word	0x00000000
        /*0020*/ 	.short	0x0002
        /*0022*/ 	.short	0x0010
        /*0024*/ 	.byte	0x00, 0xf5, 0x21, 0x00


	//----- nvinfo : EIATTR_KPARAM_INFO
	.align		4
.L_53:
        /*0028*/ 	.byte	0x04, 0x17
        /*002a*/ 	.short	(.L_55 - .L_54)
.L_54:
        /*002c*/ 	.word	0x00000000
        /*0030*/ 	.short	0x0001
        /*0032*/ 	.short	0x0008
        /*0034*/ 	.byte	0x00, 0xf5, 0x21, 0x00


	//----- nvinfo : EIATTR_KPARAM_INFO
	.align		4
.L_55:
        /*0038*/ 	.byte	0x04, 0x17
        /*003a*/ 	.short	(.L_57 - .L_56)
.L_56:
        /*003c*/ 	.word	0x00000000
        /*0040*/ 	.short	0x0000
        /*0042*/ 	.short	0x0000
        /*0044*/ 	.byte	0x00, 0xf5, 0x21, 0x00


	//----- nvinfo : EIATTR_SPARSE_MMA_MASK
	.align		4
.L_57:
        /*0048*/ 	.byte	0x03, 0x50
        /*004a*/ 	.short	0x0000


	//----- nvinfo : EIATTR_MAXREG_COUNT
	.align		4
        /*004c*/ 	.byte	0x03, 0x1b
        /*004e*/ 	.short	0x00ff


	//----- nvinfo : EIATTR_MERCURY_ISA_VERSION
	.align		4
        /*0050*/ 	.byte	0x03, 0x5f
        /*0052*/ 	.short	0x0101


	//----- nvinfo : EIATTR_VRC_CTA_INIT_COUNT
	.align		4
        /*0054*/ 	.byte	0x02, 0x4a
	.zero		1
	.zero		1


	//----- nvinfo : EIATTR_EXIT_INSTR_OFFSETS
	.align		4
        /*0058*/ 	.byte	0x04, 0x1c
        /*005a*/ 	.short	(.L_59 - .L_58)


	//   ....[0]....
.L_58:
        /*005c*/ 	.word	0x00000370


	//   ....[1]....
        /*0060*/ 	.word	0x000007c0


	//   ....[2]....
        /*0064*/ 	.word	0x000008e0


	//----- nvinfo : EIATTR_CRS_STACK_SIZE
	.align		4
.L_59:
        /*0068*/ 	.byte	0x04, 0x1e
        /*006a*/ 	.short	(.L_61 - .L_60)
.L_60:
        /*006c*/ 	.word	0x00000000


	//----- nvinfo : EIATTR_CBANK_PARAM_SIZE
	.align		4
.L_61:
        /*0070*/ 	.byte	0x03, 0x19
        /*0072*/ 	.short	0x0020


	//----- nvinfo : EIATTR_PARAM_CBANK
	.align		4
        /*0074*/ 	.byte	0x04, 0x0a
        /*0076*/ 	.short	(.L_63 - .L_62)
	.align		4
.L_62:
        /*0078*/ 	.word	index@(.nv.constant0._Z22grid_stride_add_float4PfS_S_m)
        /*007c*/ 	.short	0x0380
        /*007e*/ 	.short	0x0020


	//----- nvinfo : EIATTR_SW_WAR
	.align		4
.L_63:
        /*0080*/ 	.byte	0x04, 0x36
        /*0082*/ 	.short	(.L_65 - .L_64)
.L_64:
        /*0084*/ 	.word	0x00000008
.L_65:


//--------------------- .nv.info._Z22grid_stride_add_float2PfS_S_m --------------------------
	.section	.nv.info._Z22grid_stride_add_float2PfS_S_m,"",@"SHT_CUDA_INFO"
	.sectionflags	@""
	.align	4


	//----- nvinfo : EIATTR_CUDA_API_VERSION
	.align		4
        /*0000*/ 	.byte	0x04, 0x37
        /*0002*/ 	.short	(.L_67 - .L_66)
.L_66:
        /*0004*/ 	.word	0x00000082


	//----- nvinfo : EIATTR_KPARAM_INFO
	.align		4
.L_67:
        /*0008*/ 	.byte	0x04, 0x17
        /*000a*/ 	.short	(.L_69 - .L_68)
.L_68:
        /*000c*/ 	.word	0x00000000
        /*0010*/ 	.short	0x0003
        /*0012*/ 	.short	0x0018
        /*0014*/ 	.byte	0x00, 0xf0, 0x21, 0x00


	//----- nvinfo : EIATTR_KPARAM_INFO
	.align		4
.L_69:
        /*0018*/ 	.byte	0x04, 0x17
        /*001a*/ 	.short	(.L_71 - .L_70)
.L_70:
        /*001c*/ 	.word	0x00000000
        /*0020*/ 	.short	0x0002
        /*0022*/ 	.short	0x0010
        /*0024*/ 	.byte	0x00, 0xf5, 0x21, 0x00


	//----- nvinfo : EIATTR_KPARAM_INFO
	.align		4
.L_71:
        /*0028*/ 	.byte	0x04, 0x17
        /*002a*/ 	.short	(.L_73 - .L_72)
.L_72:
        /*002c*/ 	.word	0x00000000
        /*0030*/ 	.short	0x0001
        /*0032*/ 	.short	0x0008
        /*0034*/ 	.byte	0x00, 0xf5, 0x21, 0x00


	//----- nvinfo : EIATTR_KPARAM_INFO
	.align		4
.L_73:
        /*0038*/ 	.byte	0x04, 0x17
        /*003a*/ 	.short	(.L_75 - .L_74)
.L_74:
        /*003c*/ 	.word	0x00000000
        /*0040*/ 	.short	0x0000
        /*0042*/ 	.short	0x0000
        /*0044*/ 	.byte	0x00, 0xf5, 0x21, 0x00


	//----- nvinfo : EIATTR_SPARSE_MMA_MASK
	.align		4
.L_75:
        /*0048*/ 	.byte	0x03, 0x50
        /*004a*/ 	.short	0x0000


	//----- nvinfo : EIATTR_MAXREG_COUNT
	.align		4
        /*004c*/ 	.byte	0x03, 0x1b
        /*004e*/ 	.short	0x00ff


	//----- nvinfo : EIATTR_MERCURY_ISA_VERSION
	.align		4
        /*0050*/ 	.byte	0x03, 0x5f
        /*0052*/ 	.short	0x0101


	//----- nvinfo : EIATTR_VRC_CTA_INIT_COUNT
	.align		4
        /*0054*/ 	.byte	0x02, 0x4a
	.zero		1
	.zero		1


	//----- nvinfo : EIATTR_EXIT_INSTR_OFFSETS
	.align		4
        /*0058*/ 	.byte	0x04, 0x1c
        /*005a*/ 	.short	(.L_77 - .L_76)


	//   ....[0]....
.L_76:
        /*005c*/ 	.word	0x00000300


	//   ....[1]....
        /*0060*/ 	.word	0x000003f0


	//----- nvinfo : EIATTR_CRS_STACK_SIZE
	.align		4
.L_77:
        /*0064*/ 	.byte	0x04, 0x1e
        /*0066*/ 	.short	(.L_79 - .L_78)
.L_78:
        /*0068*/ 	.word	0x00000000


	//----- nvinfo : EIATTR_CBANK_PARAM_SIZE
	.align		4
.L_79:
        /*006c*/ 	.byte	0x03, 0x19
        /*006e*/ 	.short	0x0020


	//----- nvinfo : EIATTR_PARAM_CBANK
	.align		4
        /*0070*/ 	.byte	0x04, 0x0a
        /*0072*/ 	.short	(.L_81 - .L_80)
	.align		4
.L_80:
        /*0074*/ 	.word	index@(.nv.constant0._Z22grid_stride_add_float2PfS_S_m)
        /*0078*/ 	.short	0x0380
        /*007a*/ 	.short	0x0020


	//----- nvinfo : EIATTR_SW_WAR
	.align		4
.L_81:
        /*007c*/ 	.byte	0x04, 0x36
        /*007e*/ 	.short	(.L_83 - .L_82)
.L_82:
        /*0080*/ 	.word	0x00000008
.L_83:


//--------------------- .nv.info._Z15grid_stride_addPfS_S_m --------------------------
	.section	.nv.info._Z15grid_stride_addPfS_S_m,"",@"SHT_CUDA_INFO"
	.sectionflags	@""
	.align	4


	//----- nvinfo : EIATTR_CUDA_API_VERSION
	.align		4
        /*0000*/ 	.byte	0x04, 0x37
        /*0002*/ 	.short	(.L_85 - .L_84)
.L_84:
        /*0004*/ 	.word	0x00000082


	//----- nvinfo : EIATTR_KPARAM_INFO
	.align		4
.L_85:
        /*0008*/ 	.byte	0x04, 0x17
        /*000a*/ 	.short	(.L_87 - .L_86)
.L_86:
        /*000c*/ 	.word	0x00000000
        /*0010*/ 	.short	0x0003
        /*0012*/ 	.short	0x0018
        /*0014*/ 	.byte	0x00, 0xf0, 0x21, 0x00


	//----- nvinfo : EIATTR_KPARAM_INFO
	.align		4
.L_87:
        /*0018*/ 	.byte	0x04, 0x17
        /*001a*/ 	.short	(.L_89 - .L_88)
.L_88:
        /*001c*/ 	.word	0x00000000
        /*0020*/ 	.short	0x0002
        /*0022*/ 	.short	0x0010
        /*0024*/ 	.byte	0x00, 0xf5, 0x21, 0x00


	//----- nvinfo : EIATTR_KPARAM_INFO
	.align		4
.L_89:
        /*0028*/ 	.byte	0x04, 0x17
        /*002a*/ 	.short	(.L_91 - .L_90)
.L_90:
        /*002c*/ 	.word	0x00000000
        /*0030*/ 	.short	0x0001
        /*0032*/ 	.short	0x0008
        /*0034*/ 	.byte	0x00, 0xf5, 0x21, 0x00


	//----- nvinfo : EIATTR_KPARAM_INFO
	.align		4
.L_91:
        /*0038*/ 	.byte	0x04, 0x17
        /*003a*/ 	.short	(.L_93 - .L_92)
.L_92:
        /*003c*/ 	.word	0x00000000
        /*0040*/ 	.short	0x0000
        /*0042*/ 	.short	0x0000
        /*0044*/ 	.byte	0x00, 0xf5, 0x21, 0x00


	//----- nvinfo : EIATTR_SPARSE_MMA_MASK
	.align		4
.L_93:
        /*0048*/ 	.byte	0x03, 0x50
        /*004a*/ 	.short	0x0000


	//----- nvinfo : EIATTR_MAXREG_COUNT
	.align		4
        /*004c*/ 	.byte	0x03, 0x1b
        /*004e*/ 	.short	0x00ff


	//----- nvinfo : EIATTR_MERCURY_ISA_VERSION
	.align		4
        /*0050*/ 	.byte	0x03, 0x5f
        /*0052*/ 	.short	0x0101


	//----- nvinfo : EIATTR_VRC_CTA_INIT_COUNT
	.align		4
        /*0054*/ 	.byte	0x02, 0x4a
	.zero		1
	.zero		1


	//----- nvinfo : EIATTR_EXIT_INSTR_OFFSETS
	.align		4
        /*0058*/ 	.byte	0x04, 0x1c
        /*005a*/ 	.short	(.L_95 - .L_94)


	//   ....[0]....
.L_94:
        /*005c*/ 	.word	0x00000090


	//   ....[1]....
        /*0060*/ 	.word	0x00000230


	//----- nvinfo : EIATTR_CRS_STACK_SIZE
	.align		4
.L_95:
        /*0064*/ 	.byte	0x04, 0x1e
        /*0066*/ 	.short	(.L_97 - .L_96)
.L_96:
        /*0068*/ 	.word	0x00000000


	//----- nvinfo : EIATTR_CBANK_PARAM_SIZE
	.align		4
.L_97:
        /*006c*/ 	.byte	0x03, 0x19
        /*006e*/ 	.short	0x0020


	//----- nvinfo : EIATTR_PARAM_CBANK
	.align		4
        /*0070*/ 	.byte	0x04, 0x0a
        /*0072*/ 	.short	(.L_99 - .L_98)
	.align		4
.L_98:
        /*0074*/ 	.word	index@(.nv.constant0._Z15grid_stride_addPfS_S_m)
        /*0078*/ 	.short	0x0380
        /*007a*/ 	.short	0x0020


	//----- nvinfo : EIATTR_SW_WAR
	.align		4
.L_99:
        /*007c*/ 	.byte	0x04, 0x36
        /*007e*/ 	.short	(.L_101 - .L_100)
.L_100:
        /*0080*/ 	.word	0x00000008
.L_101:


//--------------------- .nv.info._Z13primitive_addPfS_S_m --------------------------
	.section	.nv.info._Z13primitive_addPfS_S_m,"",@"SHT_CUDA_INFO"
	.sectionflags	@""
	.align	4


	//----- nvinfo : EIATTR_CUDA_API_VERSION
	.align		4
        /*0000*/ 	.byte	0x04, 0x37
        /*0002*/ 	.short	(.L_103 - .L_102)
.L_102:
        /*0004*/ 	.word	0x00000082


	//----- nvinfo : EIATTR_KPARAM_INFO
	.align		4
.L_103:
        /*0008*/ 	.byte	0x04, 0x17
        /*000a*/ 	.short	(.L_105 - .L_104)
.L_104:
        /*000c*/ 	.word	0x00000000
        /*0010*/ 	.short	0x0003
        /*0012*/ 	.short	0x0018
        /*0014*/ 	.byte	0x00, 0xf0, 0x21, 0x00


	//----- nvinfo : EIATTR_KPARAM_INFO
	.align		4
.L_105:
        /*0018*/ 	.byte	0x04, 0x17
        /*001a*/ 	.short	(.L_107 - .L_106)
.L_106:
        /*001c*/ 	.word	0x00000000
        /*0020*/ 	.short	0x0002
        /*0022*/ 	.short	0x0010
        /*0024*/ 	.byte	0x00, 0xf5, 0x21, 0x00


	//----- nvinfo : EIATTR_KPARAM_INFO
	.align		4
.L_107:
        /*0028*/ 	.byte	0x04, 0x17
        /*002a*/ 	.short	(.L_109 - .L_108)
.L_108:
        /*002c*/ 	.word	0x00000000
        /*0030*/ 	.short	0x0001
        /*0032*/ 	.short	0x0008
        /*0034*/ 	.byte	0x00, 0xf5, 0x21, 0x00


	//----- nvinfo : EIATTR_KPARAM_INFO
	.align		4
.L_109:
        /*0038*/ 	.byte	0x04, 0x17
        /*003a*/ 	.short	(.L_111 - .L_110)
.L_110:
        /*003c*/ 	.word	0x00000000
        /*0040*/ 	.short	0x0000
        /*0042*/ 	.short	0x0000
        /*0044*/ 	.byte	0x00, 0xf5, 0x21, 0x00


	//----- nvinfo : EIATTR_SPARSE_MMA_MASK
	.align		4
.L_111:
        /*0048*/ 	.byte	0x03, 0x50
        /*004a*/ 	.short	0x0000


	//----- nvinfo : EIATTR_MAXREG_COUNT
	.align		4
        /*004c*/ 	.byte	0x03, 0x1b
        /*004e*/ 	.short	0x00ff


	//----- nvinfo : EIATTR_MERCURY_ISA_VERSION
	.align		4
        /*0050*/ 	.byte	0x03, 0x5f
        /*0052*/ 	.short	0x0101


	//----- nvinfo : EIATTR_VRC_CTA_INIT_COUNT
	.align		4
        /*0054*/ 	.byte	0x02, 0x4a
	.zero		1
	.zero		1


	//----- nvinfo : EIATTR_EXIT_INSTR_OFFSETS
	.align		4
        /*0058*/ 	.byte	0x04, 0x1c
        /*005a*/ 	.short	(.L_113 - .L_112)


	//   ....[0]....
.L_112:
        /*005c*/ 	.word	0x00000090


	//   ....[1]....
        /*0060*/ 	.word	0x00000190


	//----- nvinfo : EIATTR_CBANK_PARAM_SIZE
	.align		4
.L_113:
        /*0064*/ 	.byte	0x03, 0x19
        /*0066*/ 	.short	0x0020


	//----- nvinfo : EIATTR_PARAM_CBANK
	.align		4
        /*0068*/ 	.byte	0x04, 0x0a
        /*006a*/ 	.short	(.L_115 - .L_114)
	.align		4
.L_114:
        /*006c*/ 	.word	index@(.nv.constant0._Z13primitive_addPfS_S_m)
        /*0070*/ 	.short	0x0380
        /*0072*/ 	.short	0x0020


	//----- nvinfo : EIATTR_SW_WAR
	.align		4
.L_115:
        /*0074*/ 	.byte	0x04, 0x36
        /*0076*/ 	.short	(.L_117 - .L_116)
.L_116:
        /*0078*/ 	.word	0x00000008
.L_117:


//--------------------- .nv.callgraph             --------------------------
	.section	.nv.callgraph,"",@"SHT_CUDA_CALLGRAPH"
	.align	4
	.sectionentsize	8
	.align		4
        /*0000*/ 	.word	0x00000000
	.align		4
        /*0004*/ 	.word	0xffffffff
	.align		4
        /*0008*/ 	.word	0x00000000
	.align		4
        /*000c*/ 	.word	0xfffffffe
	.align		4
        /*0010*/ 	.word	0x00000000
	.align		4
        /*0014*/ 	.word	0xfffffffd
	.align		4
        /*0018*/ 	.word	0x00000000
	.align		4
        /*001c*/ 	.word	0xfffffffc


//--------------------- .text._Z13share_mem_addPfS_S_m --------------------------
	.section	.text._Z13share_mem_addPfS_S_m,"ax",@progbits
	.align	128
        .global         _Z13share_mem_addPfS_S_m
        .type           _Z13share_mem_addPfS_S_m,@function
        .size           _Z13share_mem_addPfS_S_m,(.L_x_20 - _Z13share_mem_addPfS_S_m)
        .other          _Z13share_mem_addPfS_S_m,@"STO_CUDA_ENTRY STV_DEFAULT"
_Z13share_mem_addPfS_S_m:
.text._Z13share_mem_addPfS_S_m:
[----:B------:R-:W-:Y:S01]  /*0000*/  LDC R1, c[0x0][0x37c] ;  /* 0x0000df00ff017b82 */ /* 0x000fe20000000800 */
[----:B------:R-:W0:Y:S07]  /*0010*/  S2R R11, SR_TID.X ;  /* 0x00000000000b7919 */ /* 0x000e2e0000002100 */
[----:B------:R-:W0:Y:S01]  /*0020*/  S2UR UR4, SR_CTAID.X ;  /* 0x00000000000479c3 */ /* 0x000e220000002500 */
[----:B------:R-:W1:Y:S01]  /*0030*/  LDCU.64 UR6, c[0x0][0x358] ;  /* 0x00006b00ff0677ac */ /* 0x000e620008000a00 */
[----:B------:R-:W2:Y:S06]  /*0040*/  LDCU.64 UR8, c[0x0][0x398] ;  /* 0x00007300ff0877ac */ /* 0x000eac0008000a00 */
[----:B------:R-:W0:Y:S08]  /*0050*/  LDC R0, c[0x0][0x360] ;  /* 0x0000d800ff007b82 */ /* 0x000e300000000800 */
[----:B------:R-:W3:Y:S01]  /*0060*/  LDC.64 R2, c[0x0][0x390] ;  /* 0x0000e400ff027b82 */ /* 0x000ee20000000a00 */
[----:B0-----:R-:W-:-:S04]  /*0070*/  IMAD R9, R0, UR4, R11 ;  /* 0x0000000400097c24 */ /* 0x001fc8000f8e020b */
[----:B---3--:R-:W-:-:S05]  /*0080*/  IMAD.WIDE R2, R9, 0x4, R2 ;  /* 0x0000000409027825 */ /* 0x008fca00078e0202 */
[----:B-1----:R-:W3:Y:S01]  /*0090*/  LDG.E R0, desc[UR6][R2.64] ;  /* 0x0000000602007981 */ /* 0x002ee2000c1e1900 */
[----:B------:R-:W0:Y:S01]  /*00a0*/  S2UR UR5, SR_CgaCtaId ;  /* 0x00000000000579c3 */ /* 0x000e220000008800 */
[----:B------:R-:W-:Y:S01]  /*00b0*/  UMOV UR4, 0x400 ;  /* 0x0000040000047882 */ /* 0x000fe20000000000 */
[----:B--2---:R-:W-:Y:S01]  /*00c0*/  ISETP.GE.U32.AND P0, PT, R9, UR8, PT ;  /* 0x0000000809007c0c */ /* 0x004fe2000bf06070 */
[----:B------:R-:W-:Y:S01]  /*00d0*/  BSSY.RECONVERGENT B0, `(.L_x_0) ;  /* 0x000001a000007945 */ /* 0x000fe20003800200 */
[----:B------:R-:W-:-:S04]  /*00e0*/  SHF.R.S32.HI R4, RZ, 0x1f, R9 ;  /* 0x0000001fff047819 */ /* 0x000fc80000011409 */
[----:B------:R-:W-:Y:S01]  /*00f0*/  ISETP.GE.U32.AND.EX P0, PT, R4, UR9, PT, P0 ;  /* 0x0000000904007c0c */ /* 0x000fe2000bf06100 */
[----:B0-----:R-:W-:-:S06]  /*0100*/  ULEA UR4, UR5, UR4, 0x18 ;  /* 0x0000000405047291 */ /* 0x001fcc000f8ec0ff */
[----:B------:R-:W-:-:S05]  /*0110*/  LEA R11, R11, UR4, 0x2 ;  /* 0x000000040b0b7c11 */ /* 0x000fca000f8e10ff */
[----:B---3--:R0:W-:Y:S01]  /*0120*/  STS [R11], R0 ;  /* 0x000000000b007388 */ /* 0x0081e20000000800 */
[----:B------:R-:W-:Y:S05]  /*0130*/  @P0 BRA `(.L_x_1) ;  /* 0x00000000004c0947 */ /* 0x000fea0003800000 */
[----:B------:R-:W1:Y:S01]  /*0140*/  LDCU.128 UR12, c[0x0][0x380] ;  /* 0x00007000ff0c77ac */ /* 0x000e620008000c00 */
[C---:B------:R-:W-:Y:S01]  /*0150*/  IMAD.SHL.U32 R6, R9.reuse, 0x4, RZ ;  /* 0x0000000409067824 */ /* 0x040fe200078e00ff */
[----:B------:R-:W-:-:S04]  /*0160*/  SHF.L.U64.HI R7, R9, 0x2, R4 ;  /* 0x0000000209077819 */ /* 0x000fc80000010204 */
[C---:B-1----:R-:W-:Y:S02]  /*0170*/  IADD3 R4, P0, PT, R6.reuse, UR12, RZ ;  /* 0x0000000c06047c10 */ /* 0x042fe4000ff1e0ff */
[----:B------:R-:W-:Y:S02]  /*0180*/  IADD3 R6, P1, PT, R6, UR14, RZ ;  /* 0x0000000e06067c10 */ /* 0x000fe4000ff3e0ff */
[C---:B------:R-:W-:Y:S02]  /*0190*/  IADD3.X R5, PT, PT, R7.reuse, UR13, RZ, P0, !PT ;  /* 0x0000000d07057c10 */ /* 0x040fe400087fe4ff */
[----:B------:R-:W-:-:S03]  /*01a0*/  IADD3.X R7, PT, PT, R7, UR15, RZ, P1, !PT ;  /* 0x0000000f07077c10 */ /* 0x000fc60008ffe4ff */
[----:B------:R-:W2:Y:S04]  /*01b0*/  LDG.E R4, desc[UR6][R4.64] ;  /* 0x0000000604047981 */ /* 0x000ea8000c1e1900 */
[----:B------:R-:W2:Y:S01]  /*01c0*/  LDG.E R7, desc[UR6][R6.64] ;  /* 0x0000000606077981 */ /* 0x000ea2000c1e1900 */
[----:B------:R-:W-:Y:S01]  /*01d0*/  BSSY.RECONVERGENT B1, `(.L_x_2) ;  /* 0x0000008000017945 */ /* 0x000fe20003800200 */
[----:B--2---:R-:W-:-:S07]  /*01e0*/  FADD R13, R4, R7 ;  /* 0x00000007040d7221 */ /* 0x004fce0000000000 */
.L_x_3:
[----:B------:R-:W-:Y:S02]  /*01f0*/  VIADD R9, R9, 0x100 ;  /* 0x0000010009097836 */ /* 0x000fe40000000000 */
[----:B0-----:R-:W-:-:S03]  /*0200*/  FADD R0, R13, R0 ;  /* 0x000000000d007221 */ /* 0x001fc60000000000 */
[----:B------:R-:W-:Y:S02]  /*0210*/  ISETP.GE.U32.AND P0, PT, R9, UR8, PT ;  /* 0x0000000809007c0c */ /* 0x000fe4000bf06070 */
[----:B------:R-:W-:-:S04]  /*0220*/  SHF.R.S32.HI R4, RZ, 0x1f, R9 ;  /* 0x0000001fff047819 */ /* 0x000fc80000011409 */
[----:B------:R-:W-:-:S13]  /*0230*/  ISETP.GE.U32.AND.EX P0, PT, R4, UR9, PT, P0 ;  /* 0x0000000904007c0c */ /* 0x000fda000bf06100 */
[----:B------:R-:W-:Y:S05]  /*0240*/  @!P0 BRA `(.L_x_3) ;  /* 0xfffffffc00e88947 */ /* 0x000fea000383ffff */
[----:B------:R-:W-:Y:S05]  /*0250*/  BSYNC.RECONVERGENT B1 ;  /* 0x0000000000017941 */ /* 0x000fea0003800200 */
.L_x_2:
[----:B------:R1:W-:Y:S02]  /*0260*/  STS [R11], R0 ;  /* 0x000000000b007388 */ /* 0x0003e40000000800 */
.L_x_1:
[----:B------:R-:W-:Y:S05]  /*0270*/  BSYNC.RECONVERGENT B0 ;  /* 0x0000000000007941 */ /* 0x000fea0003800200 */
.L_x_0:
[----:B------:R-:W-:Y:S06]  /*0280*/  BAR.SYNC.DEFER_BLOCKING 0x0 ;  /* 0x0000000000007b1d */ /* 0x000fec0000010000 */
[----:B01----:R-:W0:Y:S04]  /*0290*/  LDS R11, [R11] ;  /* 0x000000000b0b7984 */ /* 0x003e280000000800 */
[----:B0-----:R-:W-:Y:S01]  /*02a0*/  STG.E desc[UR6][R2.64], R11 ;  /* 0x0000000b02007986 */ /* 0x001fe2000c101906 */
[----:B------:R-:W-:Y:S05]  /*02b0*/  EXIT ;  /* 0x000000000000794d */ /* 0x000fea0003800000 */
.L_x_4:
[----:B------:R-:W-:-:S00]  /*02c0*/  BRA `(.L_x_4) ;  /* 0xfffffffc00fc7947 */ /* 0x000fc0000383ffff */
[----:B------:R-:W-:-:S00]  /*02d0*/  NOP ;  /* 0x0000000000007918 */ /* 0x000fc00000000000 */
        /* <DEDUP_REMOVED lines=10> */
.L_x_20:


//--------------------- .text._Z22grid_stride_add_float4PfS_S_m --------------------------
	.section	.text._Z22grid_stride_add_float4PfS_S_m,"ax",@progbits
	.align	128
        .global         _Z22grid_stride_add_float4PfS_S_m
        .type           _Z22grid_stride_add_float4PfS_S_m,@function
        .size           _Z22grid_stride_add_float4PfS_S_m,(.L_x_21 - _Z22grid_stride_add_float4PfS_S_m)
        .other          _Z22grid_stride_add_float4PfS_S_m,@"STO_CUDA_ENTRY STV_DEFAULT"
_Z22grid_stride_add_float4PfS_S_m:
.text._Z22grid_stride_add_float4PfS_S_m:
[----:B------:R-:W-:Y:S01]  /*0000*/  LDC R1, c[0x0][0x37c] ;  /* 0x0000df00ff017b82 */ /* 0x000fe20000000800 */
[----:B------:R-:W0:Y:S07]  /*0010*/  S2R R2, SR_TID.X ;  /* 0x0000000000027919 */ /* 0x000e2e0000002100 */
[----:B------:R-:W0:Y:S01]  /*0020*/  S2UR UR4, SR_CTAID.X ;  /* 0x00000000000479c3 */ /* 0x000e220000002500 */
[----:B------:R-:W1:Y:S01]  /*0030*/  LDCU.64 UR12, c[0x0][0x390] ;  /* 0x00007200ff0c77ac */ /* 0x000e620008000a00 */
[----:B------:R-:W-:Y:S01]  /*0040*/  BSSY.RECONVERGENT B0, `(.L_x_5) ;  /* 0x0000032000007945 */ /* 0x000fe20003800200 */
[----:B------:R-:W2:Y:S05]  /*0050*/  LDCU.128 UR8, c[0x0][0x380] ;  /* 0x00007000ff0877ac */ /* 0x000eaa0008000c00 */
[----:B------:R-:W0:Y:S08]  /*0060*/  LDC R11, c[0x0][0x360] ;  /* 0x0000d800ff0b7b82 */ /* 0x000e300000000800 */
[----:B------:R-:W3:Y:S01]  /*0070*/  LDC.64 R4, c[0x0][0x398] ;  /* 0x0000e600ff047b82 */ /* 0x000ee20000000a00 */
[----:B0-----:R-:W-:Y:S01]  /*0080*/  IMAD R2, R11, UR4, R2 ;  /* 0x000000040b027c24 */ /* 0x001fe2000f8e0202 */
[----:B------:R-:W0:Y:S04]  /*0090*/  LDCU.64 UR4, c[0x0][0x358] ;  /* 0x00006b00ff0477ac */ /* 0x000e280008000a00 */
[----:B------:R-:W-:-:S02]  /*00a0*/  SHF.R.S32.HI R3, RZ, 0x1f, R2 ;  /* 0x0000001fff037819 */ /* 0x000fc40000011402 */
[C-C-:B---3--:R-:W-:Y:S02]  /*00b0*/  SHF.R.U64 R9, R4.reuse, 0x2, R5.reuse ;  /* 0x0000000204097819 */ /* 0x148fe40000001205 */
[----:B------:R-:W-:Y:S02]  /*00c0*/  SHF.R.U32.HI R8, RZ, 0x2, R5 ;  /* 0x00000002ff087819 */ /* 0x000fe40000011605 */
[CC--:B------:R-:W-:Y:S02]  /*00d0*/  ISETP.GT.U32.AND P1, PT, R9.reuse, R2.reuse, PT ;  /* 0x000000020900720c */ /* 0x0c0fe40003f24070 */
[----:B------:R-:W-:Y:S02]  /*00e0*/  LOP3.LUT P0, R0, R4, 0x3, RZ, 0xc0, !PT ;  /* 0x0000000304007812 */ /* 0x000fe4000780c0ff */
[----:B------:R-:W-:Y:S02]  /*00f0*/  ISETP.GT.U32.AND.EX P1, PT, R8, R3, PT, P1 ;  /* 0x000000030800720c */ /* 0x000fe40003f24110 */
[----:B------:R-:W-:-:S04]  /*0100*/  ISETP.NE.U32.AND P2, PT, R9, R2, PT ;  /* 0x000000020900720c */ /* 0x000fc80003f45070 */
[----:B------:R-:W-:-:S07]  /*0110*/  ISETP.NE.OR.EX P0, PT, R8, R3, !P0, P2 ;  /* 0x000000030800720c */ /* 0x000fce0004705720 */
[----:B012---:R-:W-:Y:S06]  /*0120*/  @!P1 BRA `(.L_x_6) ;  /* 0x00000000008c9947 */ /* 0x007fec0003800000 */
[----:B------:R-:W0:Y:S01]  /*0130*/  LDCU UR6, c[0x0][0x370] ;  /* 0x00006e00ff0677ac */ /* 0x000e220008000800 */
[--C-:B------:R-:W-:Y:S02]  /*0140*/  IMAD.MOV.U32 R10, RZ, RZ, R2.reuse ;  /* 0x000000ffff0a7224 */ /* 0x100fe400078e0002 */
[----:B------:R-:W-:Y:S02]  /*0150*/  IMAD.MOV.U32 R12, RZ, RZ, R2 ;  /* 0x000000ffff0c7224 */ /* 0x000fe400078e0002 */
[----:B------:R-:W-:Y:S02]  /*0160*/  IMAD.MOV.U32 R13, RZ, RZ, R3 ;  /* 0x000000ffff0d7224 */ /* 0x000fe400078e0003 */
[----:B0-----:R-:W-:-:S07]  /*0170*/  IMAD R11, R11, UR6, RZ ;  /* 0x000000060b0b7c24 */ /* 0x001fce000f8e02ff */
.L_x_7:
[C---:B------:R-:W-:Y:S01]  /*0180*/  IMAD.SHL.U32 R2, R12.reuse, 0x10, RZ ;  /* 0x000000100c027824 */ /* 0x040fe200078e00ff */
[----:B------:R-:W-:-:S04]  /*0190*/  SHF.L.U64.HI R3, R12, 0x4, R13 ;  /* 0x000000040c037819 */ /* 0x000fc8000001020d */
[C---:B------:R-:W-:Y:S02]  /*01a0*/  IADD3 R6, P1, PT, R2.reuse, UR8, RZ ;  /* 0x0000000802067c10 */ /* 0x040fe4000ff3e0ff */
[----:B------:R-:W-:Y:S02]  /*01b0*/  IADD3 R4, P2, PT, R2, UR10, RZ ;  /* 0x0000000a02047c10 */ /* 0x000fe4000ff5e0ff */
[C---:B------:R-:W-:Y:S02]  /*01c0*/  IADD3.X R7, PT, PT, R3.reuse, UR9, RZ, P1, !PT ;  /* 0x0000000903077c10 */ /* 0x040fe40008ffe4ff */
[----:B------:R-:W-:-:S03]  /*01d0*/  IADD3.X R5, PT, PT, R3, UR11, RZ, P2, !PT ;  /* 0x0000000b03057c10 */ /* 0x000fc600097fe4ff */
[----:B------:R-:W2:Y:S04]  /*01e0*/  LDG.E R12, desc[UR4][R6.64] ;  /* 0x00000004060c7981 */ /* 0x000ea8000c1e1900 */
[----:B------:R-:W2:Y:S01]  /*01f0*/  LDG.E R13, desc[UR4][R4.64] ;  /* 0x00000004040d7981 */ /* 0x000ea2000c1e1900 */
[----:B------:R-:W-:-:S04]  /*0200*/  IADD3 R2, P1, PT, R2, UR12, RZ ;  /* 0x0000000c02027c10 */ /* 0x000fc8000ff3e0ff */
[----:B------:R-:W-:Y:S01]  /*0210*/  IADD3.X R3, PT, PT, R3, UR13, RZ, P1, !PT ;  /* 0x0000000d03037c10 */ /* 0x000fe20008ffe4ff */
[----:B--2---:R-:W-:-:S05]  /*0220*/  FADD R13, R12, R13 ;  /* 0x0000000d0c0d7221 */ /* 0x004fca0000000000 */
[----:B------:R0:W-:Y:S04]  /*0230*/  STG.E desc[UR4][R2.64], R13 ;  /* 0x0000000d02007986 */ /* 0x0001e8000c101904 */
[----:B------:R-:W2:Y:S04]  /*0240*/  LDG.E R12, desc[UR4][R6.64+0x4] ;  /* 0x00000404060c7981 */ /* 0x000ea8000c1e1900 */
[----:B------:R-:W2:Y:S02]  /*0250*/  LDG.E R15, desc[UR4][R4.64+0x4] ;  /* 0x00000404040f7981 */ /* 0x000ea4000c1e1900 */
        /* <DEDUP_REMOVED lines=8> */
[----:B--2---:R-:W-:Y:S01]  /*02e0*/  FADD R19, R12, R19 ;  /* 0x000000130c137221 */ /* 0x004fe20000000000 */
[----:B------:R-:W-:-:S04]  /*02f0*/  IMAD.IADD R12, R11, 0x1, R10 ;  /* 0x000000010b0c7824 */ /* 0x000fc800078e020a */
[----:B------:R1:W-:Y:S01]  /*0300*/  STG.E desc[UR4][R2.64+0xc], R19 ;  /* 0x00000c1302007986 */ /* 0x0003e2000c101904 */
[----:B------:R-:W-:Y:S01]  /*0310*/  ISETP.GT.U32.AND P1, PT, R9, R12, PT ;  /* 0x0000000c0900720c */ /* 0x000fe20003f24070 */
[--C-:B------:R-:W-:Y:S01]  /*0320*/  IMAD.MOV.U32 R10, RZ, RZ, R12.reuse ;  /* 0x000000ffff0a7224 */ /* 0x100fe200078e000c */
[----:B0-----:R-:W-:-:S04]  /*0330*/  SHF.R.S32.HI R13, RZ, 0x1f, R12 ;  /* 0x0000001fff0d7819 */ /* 0x001fc8000001140c */
[----:B------:R-:W-:-:S13]  /*0340*/  ISETP.GT.U32.AND.EX P1, PT, R8, R13, PT, P1 ;  /* 0x0000000d0800720c */ /* 0x000fda0003f24110 */
[----:B-1----:R-:W-:Y:S05]  /*0350*/  @P1 BRA `(.L_x_7) ;  /* 0xfffffffc00881947 */ /* 0x002fea000383ffff */
.L_x_6:
[----:B------:R-:W-:Y:S05]  /*0360*/  BSYNC.RECONVERGENT B0 ;  /* 0x0000000000007941 */ /* 0x000fea0003800200 */
.L_x_5:
[----:B------:R-:W-:Y:S05]  /*0370*/  @P0 EXIT ;  /* 0x000000000000094d */ /* 0x000fea0003800000 */
[----:B------:R-:W0:Y:S01]  /*0380*/  LDCU.128 UR8, c[0x0][0x380] ;  /* 0x00007000ff0877ac */ /* 0x000e220008000c00 */
[----:B------:R-:W-:Y:S01]  /*0390*/  ISETP.GT.AND P0, PT, R0, RZ, PT ;  /* 0x000000ff0000720c */ /* 0x000fe20003f04270 */
[C---:B------:R-:W-:Y:S01]  /*03a0*/  IMAD.SHL.U32 R2, R9.reuse, 0x10, RZ ;  /* 0x0000001009027824 */ /* 0x040fe200078e00ff */
[----:B------:R-:W-:Y:S01]  /*03b0*/  SHF.L.U64.HI R3, R9, 0x4, R8 ;  /* 0x0000000409037819 */ /* 0x000fe20000010208 */
[----:B------:R-:W1:Y:S03]  /*03c0*/  LDCU.64 UR6, c[0x0][0x390] ;  /* 0x00007200ff0677ac */ /* 0x000e660008000a00 */
[C---:B0-----:R-:W-:Y:S02]  /*03d0*/  IADD3 R10, P2, PT, R2.reuse, UR10, RZ ;  /* 0x0000000a020a7c10 */ /* 0x041fe4000ff5e0ff */
[C---:B------:R-:W-:Y:S02]  /*03e0*/  IADD3 R4, P3, PT, R2.reuse, UR8, RZ ;  /* 0x0000000802047c10 */ /* 0x040fe4000ff7e0ff */
[----:B-1----:R-:W-:-:S02]  /*03f0*/  IADD3 R2, P1, PT, R2, UR6, RZ ;  /* 0x0000000602027c10 */ /* 0x002fc4000ff3e0ff */
[C---:B------:R-:W-:Y:S02]  /*0400*/  IADD3.X R11, PT, PT, R3.reuse, UR11, RZ, P2, !PT ;  /* 0x0000000b030b7c10 */ /* 0x040fe400097fe4ff */
[C---:B------:R-:W-:Y:S02]  /*0410*/  IADD3.X R5, PT, PT, R3.reuse, UR9, RZ, P3, !PT ;  /* 0x0000000903057c10 */ /* 0x040fe40009ffe4ff */
[----:B------:R-:W-:Y:S01]  /*0420*/  IADD3.X R3, PT, PT, R3, UR7, RZ, P1, !PT ;  /* 0x0000000703037c10 */ /* 0x000fe20008ffe4ff */
[----:B------:R-:W-:Y:S06]  /*0430*/  @!P0 BRA `(.L_x_8) ;  /* 0x0000000000e48947 */ /* 0x000fec0003800000 */
[----:B------:R-:W-:Y:S02]  /*0440*/  ISETP.GT.AND P1, PT, R0, 0x3, PT ;  /* 0x000000030000780c */ /* 0x000fe40003f24270 */
[----:B------:R-:W-:-:S11]  /*0450*/  PLOP3.LUT P0, PT, PT, PT, PT, 0x80, 0x8 ;  /* 0x000000000008781c */ /* 0x000fd60003f0f070 */
[----:B------:R-:W-:Y:S05]  /*0460*/  @!P1 BRA `(.L_x_9) ;  /* 0x0000000000789947 */ /* 0x000fea0003800000 */
[----:B------:R-:W-:-:S13]  /*0470*/  PLOP3.LUT P0, PT, PT, PT, PT, 0x8, 0x80 ;  /* 0x000000000080781c */ /* 0x000fda0003f0e170 */
.L_x_10:
[----:B------:R-:W-:Y:S01]  /*0480*/  IMAD.MOV.U32 R6, RZ, RZ, R10 ;  /* 0x000000ffff067224 */ /* 0x000fe200078e000a */
[----:B--2---:R-:W2:Y:S01]  /*0490*/  LDG.E R8, desc[UR4][R4.64] ;  /* 0x0000000404087981 */ /* 0x004ea2000c1e1900 */
[----:B------:R-:W-:-:S05]  /*04a0*/  IMAD.MOV.U32 R7, RZ, RZ, R11 ;  /* 0x000000ffff077224 */ /* 0x000fca00078e000b */
[----:B------:R-:W2:Y:S02]  /*04b0*/  LDG.E R9, desc[UR4][R6.64] ;  /* 0x0000000406097981 */ /* 0x000ea4000c1e1900 */
[----:B--2---:R-:W-:Y:S01]  /*04c0*/  FADD R11, R8, R9 ;  /* 0x00000009080b7221 */ /* 0x004fe20000000000 */
[----:B------:R-:W-:Y:S02]  /*04d0*/  IMAD.MOV.U32 R8, RZ, RZ, R2 ;  /* 0x000000ffff087224 */ /* 0x000fe400078e0002 */
[----:B------:R-:W-:-:S05]  /*04e0*/  IMAD.MOV.U32 R9, RZ, RZ, R3 ;  /* 0x000000ffff097224 */ /* 0x000fca00078e0003 */
        /* <DEDUP_REMOVED lines=9> */
[----:B------:R3:W4:Y:S04]  /*0580*/  LDG.E R2, desc[UR4][R4.64+0xc] ;  /* 0x00000c0404027981 */ /* 0x000728000c1e1900 */
[----:B------:R-:W4:Y:S01]  /*0590*/  LDG.E R15, desc[UR4][R6.64+0xc] ;  /* 0x00000c04060f7981 */ /* 0x000f22000c1e1900 */
[----:B------:R-:W-:-:S05]  /*05a0*/  VIADD R0, R0, 0xfffffffc ;  /* 0xfffffffc00007836 */ /* 0x000fca0000000000 */
[----:B------:R-:W-:Y:S02]  /*05b0*/  ISETP.GT.AND P1, PT, R0, 0x3, PT ;  /* 0x000000030000780c */ /* 0x000fe40003f24270 */
[----:B------:R-:W-:Y:S02]  /*05c0*/  IADD3 R10, P3, PT, R6, 0x10, RZ ;  /* 0x00000010060a7810 */ /* 0x000fe40007f7e0ff */
[----:B---3--:R-:W-:-:S03]  /*05d0*/  IADD3 R4, P4, PT, R4, 0x10, RZ ;  /* 0x0000001004047810 */ /* 0x008fc60007f9e0ff */
[----:B0-----:R-:W-:Y:S02]  /*05e0*/  IMAD.X R11, RZ, RZ, R7, P3 ;  /* 0x000000ffff0b7224 */ /* 0x001fe400018e0607 */
[----:B------:R-:W-:Y:S02]  /*05f0*/  IMAD.X R5, RZ, RZ, R5, P4 ;  /* 0x000000ffff057224 */ /* 0x000fe400020e0605 */
[----:B----4-:R-:W-:-:S05]  /*0600*/  FADD R15, R2, R15 ;  /* 0x0000000f020f7221 */ /* 0x010fca0000000000 */
[----:B------:R2:W-:Y:S01]  /*0610*/  STG.E desc[UR4][R8.64+0xc], R15 ;  /* 0x00000c0f08007986 */ /* 0x0005e2000c101904 */
[----:B------:R-:W-:-:S05]  /*0620*/  IADD3 R2, P2, PT, R8, 0x10, RZ ;  /* 0x0000001008027810 */ /* 0x000fca0007f5e0ff */
[----:B-1----:R-:W-:Y:S01]  /*0630*/  IMAD.X R3, RZ, RZ, R9, P2 ;  /* 0x000000ffff037224 */ /* 0x002fe200010e0609 */
[----:B------:R-:W-:Y:S07]  /*0640*/  @P1 BRA `(.L_x_10) ;  /* 0xfffffffc008c1947 */ /* 0x000fee000383ffff */
.L_x_9:
[----:B------:R-:W-:-:S13]  /*0650*/  ISETP.GT.AND P1, PT, R0, 0x1, PT ;  /* 0x000000010000780c */ /* 0x000fda0003f24270 */
[----:B------:R-:W-:Y:S05]  /*0660*/  @!P1 BRA `(.L_x_11) ;  /* 0x0000000000509947 */ /* 0x000fea0003800000 */
[----:B------:R-:W-:Y:S01]  /*0670*/  MOV R6, R10 ;  /* 0x0000000a00067202 */ /* 0x000fe20000000f00 */
[----:B------:R-:W-:Y:S01]  /*0680*/  IMAD.MOV.U32 R7, RZ, RZ, R11 ;  /* 0x000000ffff077224 */ /* 0x000fe200078e000b */
[----:B--2---:R-:W2:Y:S04]  /*0690*/  LDG.E R8, desc[UR4][R4.64] ;  /* 0x0000000404087981 */ /* 0x004ea8000c1e1900 */
[----:B------:R-:W2:Y:S02]  /*06a0*/  LDG.E R9, desc[UR4][R6.64] ;  /* 0x0000000406097981 */ /* 0x000ea4000c1e1900 */
[----:B--2---:R-:W-:Y:S01]  /*06b0*/  FADD R13, R8, R9 ;  /* 0x00000009080d7221 */ /* 0x004fe20000000000 */
[----:B------:R-:W-:Y:S02]  /*06c0*/  IMAD.MOV.U32 R8, RZ, RZ, R2 ;  /* 0x000000ffff087224 */ /* 0x000fe400078e0002 */
[----:B------:R-:W-:-:S05]  /*06d0*/  IMAD.MOV.U32 R9, RZ, RZ, R3 ;  /* 0x000000ffff097224 */ /* 0x000fca00078e0003 */
[----:B------:R0:W-:Y:S04]  /*06e0*/  STG.E desc[UR4][R8.64], R13 ;  /* 0x0000000d08007986 */ /* 0x0001e8000c101904 */
[----:B------:R1:W2:Y:S04]  /*06f0*/  LDG.E R12, desc[UR4][R4.64+0x4] ;  /* 0x00000404040c7981 */ /* 0x0002a8000c1e1900 */
[----:B------:R-:W2:Y:S01]  /*0700*/  LDG.E R15, desc[UR4][R6.64+0x4] ;  /* 0x00000404060f7981 */ /* 0x000ea2000c1e1900 */
[----:B------:R-:W-:Y:S01]  /*0710*/  IADD3 R2, P1, PT, R2, 0x8, RZ ;  /* 0x0000000802027810 */ /* 0x000fe20007f3e0ff */
[----:B------:R-:W-:Y:S01]  /*0720*/  VIADD R0, R0, 0xfffffffe ;  /* 0xfffffffe00007836 */ /* 0x000fe20000000000 */
[----:B------:R-:W-:-:S02]  /*0730*/  IADD3 R10, P2, PT, R10, 0x8, RZ ;  /* 0x000000080a0a7810 */ /* 0x000fc40007f5e0ff */
[----:B------:R-:W-:Y:S01]  /*0740*/  PLOP3.LUT P0, PT, PT, PT, PT, 0x8, 0x80 ;  /* 0x000000000080781c */ /* 0x000fe20003f0e170 */
[----:B------:R-:W-:Y:S01]  /*0750*/  IMAD.X R3, RZ, RZ, R3, P1 ;  /* 0x000000ffff037224 */ /* 0x000fe200008e0603 */
[----:B-1----:R-:W-:Y:S01]  /*0760*/  IADD3 R4, P3, PT, R4, 0x8, RZ ;  /* 0x0000000804047810 */ /* 0x002fe20007f7e0ff */
[----:B------:R-:W-:-:S04]  /*0770*/  IMAD.X R11, RZ, RZ, R11, P2 ;  /* 0x000000ffff0b7224 */ /* 0x000fc800010e060b */
[----:B------:R-:W-:Y:S02]  /*0780*/  IMAD.X R5, RZ, RZ, R5, P3 ;  /* 0x000000ffff057224 */ /* 0x000fe400018e0605 */
[----:B--2---:R-:W-:-:S05]  /*0790*/  FADD R15, R12, R15 ;  /* 0x0000000f0c0f7221 */ /* 0x004fca0000000000 */
[----:B------:R0:W-:Y:S02]  /*07a0*/  STG.E desc[UR4][R8.64+0x4], R15 ;  /* 0x0000040f08007986 */ /* 0x0001e4000c101904 */
.L_x_11:
[----:B------:R-:W-:-:S13]  /*07b0*/  ISETP.NE.OR P0, PT, R0, RZ, P0 ;  /* 0x000000ff0000720c */ /* 0x000fda0000705670 */
[----:B------:R-:W-:Y:S05]  /*07c0*/  @!P0 EXIT ;  /* 0x000000000000894d */ /* 0x000fea0003800000 */
.L_x_8:
[----:B-1----:R-:W-:Y:S01]  /*07d0*/  MOV R7, R11 ;  /* 0x0000000b00077202 */ /* 0x002fe20000000f00 */
[----:B------:R-:W-:Y:S01]  /*07e0*/  IMAD.MOV.U32 R6, RZ, RZ, R10 ;  /* 0x000000ffff067224 */ /* 0x000fe200078e000a */
[----:B0-2---:R0:W2:Y:S04]  /*07f0*/  LDG.E R8, desc[UR4][R4.64] ;  /* 0x0000000404087981 */ /* 0x0050a8000c1e1900 */
[----:B------:R1:W2:Y:S01]  /*0800*/  LDG.E R7, desc[UR4][R6.64] ;  /* 0x0000000406077981 */ /* 0x0002a2000c1e1900 */
[----:B------:R-:W-:Y:S01]  /*0810*/  VIADD R0, R0, 0xffffffff ;  /* 0xffffffff00007836 */ /* 0x000fe20000000000 */
[----:B------:R-:W-:-:S04]  /*0820*/  IADD3 R10, P2, PT, R10, 0x4, RZ ;  /* 0x000000040a0a7810 */ /* 0x000fc80007f5e0ff */
[----:B------:R-:W-:Y:S01]  /*0830*/  ISETP.NE.AND P0, PT, R0, RZ, PT ;  /* 0x000000ff0000720c */ /* 0x000fe20003f05270 */
[----:B------:R-:W-:Y:S01]  /*0840*/  IMAD.X R11, RZ, RZ, R11, P2 ;  /* 0x000000ffff0b7224 */ /* 0x000fe200010e060b */
[----:B0-----:R-:W-:Y:S01]  /*0850*/  IADD3 R4, P3, PT, R4, 0x4, RZ ;  /* 0x0000000404047810 */ /* 0x001fe20007f7e0ff */
[----:B-1----:R-:W-:Y:S01]  /*0860*/  IMAD.MOV.U32 R6, RZ, RZ, R2 ;  /* 0x000000ffff067224 */ /* 0x002fe200078e0002 */
[----:B------:R-:W-:-:S03]  /*0870*/  IADD3 R2, P1, PT, R2, 0x4, RZ ;  /* 0x0000000402027810 */ /* 0x000fc60007f3e0ff */
[----:B------:R-:W-:Y:S02]  /*0880*/  IMAD.X R5, RZ, RZ, R5, P3 ;  /* 0x000000ffff057224 */ /* 0x000fe400018e0605 */
[----:B--2---:R-:W-:Y:S01]  /*0890*/  FADD R9, R8, R7 ;  /* 0x0000000708097221 */ /* 0x004fe20000000000 */
[--C-:B------:R-:W-:Y:S02]  /*08a0*/  IMAD.MOV.U32 R7, RZ, RZ, R3.reuse ;  /* 0x000000ffff077224 */ /* 0x100fe400078e0003 */
[----:B------:R-:W-:-:S03]  /*08b0*/  IMAD.X R3, RZ, RZ, R3, P1 ;  /* 0x000000ffff037224 */ /* 0x000fc600008e0603 */
[----:B------:R1:W-:Y:S01]  /*08c0*/  STG.E desc[UR4][R6.64], R9 ;  /* 0x0000000906007986 */ /* 0x0003e2000c101904 */
[----:B------:R-:W-:Y:S05]  /*08d0*/  @P0 BRA `(.L_x_8) ;  /* 0xfffffffc00bc0947 */ /* 0x000fea000383ffff */
[----:B------:R-:W-:Y:S05]  /*08e0*/  EXIT ;  /* 0x000000000000794d */ /* 0x000fea0003800000 */
.L_x_12:
        /* <DEDUP_REMOVED lines=9> */
.L_x_21:


//--------------------- .text._Z22grid_stride_add_float2PfS_S_m --------------------------
	.section	.text._Z22grid_stride_add_float2PfS_S_m,"ax",@progbits
	.align	128
        .global         _Z22grid_stride_add_float2PfS_S_m
        .type           _Z22grid_stride_add_float2PfS_S_m,@function
        .size           _Z22grid_stride_add_float2PfS_S_m,(.L_x_22 - _Z22grid_stride_add_float2PfS_S_m)
        .other          _Z22grid_stride_add_float2PfS_S_m,@"STO_CUDA_ENTRY STV_DEFAULT"
_Z22grid_stride_add_float2PfS_S_m:
.text._Z22grid_stride_add_float2PfS_S_m:
[----:B------:R-:W-:Y:S01]  /*0000*/  LDC R1, c[0x0][0x37c] ;  /* 0x0000df00ff017b82 */ /* 0x000fe20000000800 */
[----:B------:R-:W0:Y:S07]  /*0010*/  S2R R0, SR_TID.X ;  /* 0x0000000000007919 */ /* 0x000e2e0000002100 */
[----:B------:R-:W0:Y:S01]  /*0020*/  S2UR UR4, SR_CTAID.X ;  /* 0x00000000000479c3 */ /* 0x000e220000002500 */
[----:B------:R-:W1:Y:S01]  /*0030*/  LDCU.64 UR12, c[0x0][0x390] ;  /* 0x00007200ff0c77ac */ /* 0x000e620008000a00 */
[----:B------:R-:W-:Y:S01]  /*0040*/  BSSY.RECONVERGENT B0, `(.L_x_13) ;  /* 0x000002b000007945 */ /* 0x000fe20003800200 */
[----:B------:R-:W2:Y:S05]  /*0050*/  LDCU.128 UR8, c[0x0][0x380] ;  /* 0x00007000ff0877ac */ /* 0x000eaa0008000c00 */
[----:B------:R-:W3:Y:S08]  /*0060*/  LDC.64 R2, c[0x0][0x398] ;  /* 0x0000e600ff027b82 */ /* 0x000ef00000000a00 */
[----:B------:R-:W0:Y:S01]  /*0070*/  LDC R11, c[0x0][0x360] ;  /* 0x0000d800ff0b7b82 */ /* 0x000e220000000800 */
[----:B---3--:R-:W-:-:S02]  /*0080*/  LOP3.LUT R4, R2, 0x1, RZ, 0xc0, !PT ;  /* 0x0000000102047812 */ /* 0x008fc400078ec0ff */
[--C-:B------:R-:W-:Y:S02]  /*0090*/  SHF.R.U64 R19, R2, 0x1, R3.reuse ;  /* 0x0000000102137819 */ /* 0x100fe40000001203 */
[----:B------:R-:W-:Y:S02]  /*00a0*/  ISETP.NE.U32.AND P2, PT, R4, 0x1, PT ;  /* 0x000000010400780c */ /* 0x000fe40003f45070 */
[----:B------:R-:W-:Y:S01]  /*00b0*/  SHF.R.U32.HI R21, RZ, 0x1, R3 ;  /* 0x00000001ff157819 */ /* 0x000fe20000011603 */
[----:B0-----:R-:W-:Y:S01]  /*00c0*/  IMAD R0, R11, UR4, R0 ;  /* 0x000000040b007c24 */ /* 0x001fe2000f8e0200 */
[----:B------:R-:W-:Y:S01]  /*00d0*/  ISETP.NE.U32.AND.EX P2, PT, RZ, RZ, PT, P2 ;  /* 0x000000ffff00720c */ /* 0x000fe20003f45120 */
[----:B------:R-:W0:Y:S03]  /*00e0*/  LDCU.64 UR4, c[0x0][0x358] ;  /* 0x00006b00ff0477ac */ /* 0x000e260008000a00 */
[----:B------:R-:W-:-:S02]  /*00f0*/  SHF.R.S32.HI R4, RZ, 0x1f, R0 ;  /* 0x0000001fff047819 */ /* 0x000fc40000011400 */
[CC--:B------:R-:W-:Y:S02]  /*0100*/  ISETP.GT.U32.AND P0, PT, R19.reuse, R0.reuse, PT ;  /* 0x000000001300720c */ /* 0x0c0fe40003f04070 */
[----:B------:R-:W-:Y:S02]  /*0110*/  ISETP.NE.U32.AND P1, PT, R19, R0, PT ;  /* 0x000000001300720c */ /* 0x000fe40003f25070 */
[CC--:B------:R-:W-:Y:S02]  /*0120*/  ISETP.GT.U32.AND.EX P0, PT, R21.reuse, R4.reuse, PT, P0 ;  /* 0x000000041500720c */ /* 0x0c0fe40003f04100 */
[----:B------:R-:W-:-:S11]  /*0130*/  ISETP.NE.OR.EX P1, PT, R21, R4, P2, P1 ;  /* 0x000000041500720c */ /* 0x000fd60001725710 */
[----:B012---:R-:W-:Y:S05]  /*0140*/  @!P0 BRA `(.L_x_14) ;  /* 0x0000000000688947 */ /* 0x007fea0003800000 */
[----:B------:R-:W0:Y:S01]  /*0150*/  LDCU UR6, c[0x0][0x370] ;  /* 0x00006e00ff0677ac */ /* 0x000e220008000800 */
[----:B------:R-:W-:Y:S02]  /*0160*/  IMAD.MOV.U32 R10, RZ, RZ, R0 ;  /* 0x000000ffff0a7224 */ /* 0x000fe400078e0000 */
[----:B------:R-:W-:Y:S02]  /*0170*/  IMAD.MOV.U32 R17, RZ, RZ, R4 ;  /* 0x000000ffff117224 */ /* 0x000fe400078e0004 */
[----:B0-----:R-:W-:-:S07]  /*0180*/  IMAD R11, R11, UR6, RZ ;  /* 0x000000060b0b7c24 */ /* 0x001fce000f8e02ff */
.L_x_15:
        /* <DEDUP_REMOVED lines=19> */
[----:B------:R-:W-:-:S04]  /*02c0*/  SHF.R.S32.HI R17, RZ, 0x1f, R10 ;  /* 0x0000001fff117819 */ /* 0x000fc8000001140a */
[----:B------:R-:W-:-:S13]  /*02d0*/  ISETP.GT.U32.AND.EX P0, PT, R21, R17, PT, P0 ;  /* 0x000000111500720c */ /* 0x000fda0003f04100 */
[----:B0-----:R-:W-:Y:S05]  /*02e0*/  @P0 BRA `(.L_x_15) ;  /* 0xfffffffc00a80947 */ /* 0x001fea000383ffff */
.L_x_14:
[----:B------:R-:W-:Y:S05]  /*02f0*/  BSYNC.RECONVERGENT B0 ;  /* 0x0000000000007941 */ /* 0x000fea0003800200 */
.L_x_13:
[----:B------:R-:W-:Y:S05]  /*0300*/  @P1 EXIT ;  /* 0x000000000000194d */ /* 0x000fea0003800000 */
[----:B------:R-:W0:Y:S01]  /*0310*/  LDCU.128 UR8, c[0x0][0x380] ;  /* 0x00007000ff0877ac */ /* 0x000e220008000c00 */
[C---:B------:R-:W-:Y:S01]  /*0320*/  IMAD.SHL.U32 R6, R2.reuse, 0x4, RZ ;  /* 0x0000000402067824 */ /* 0x040fe200078e00ff */
[----:B------:R-:W-:Y:S01]  /*0330*/  SHF.L.U64.HI R0, R2, 0x2, R3 ;  /* 0x0000000202007819 */ /* 0x000fe20000010203 */
[----:B------:R-:W1:Y:S03]  /*0340*/  LDCU.64 UR6, c[0x0][0x390] ;  /* 0x00007200ff0677ac */ /* 0x000e660008000a00 */
[C---:B0-----:R-:W-:Y:S02]  /*0350*/  IADD3 R4, P1, PT, R6.reuse, UR10, RZ ;  /* 0x0000000a06047c10 */ /* 0x041fe4000ff3e0ff */
[----:B------:R-:W-:Y:S02]  /*0360*/  IADD3 R2, P0, PT, R6, UR8, RZ ;  /* 0x0000000806027c10 */ /* 0x000fe4000ff1e0ff */
[----:B------:R-:W-:-:S02]  /*0370*/  IADD3.X R5, PT, PT, R0, UR11, RZ, P1, !PT ;  /* 0x0000000b00057c10 */ /* 0x000fc40008ffe4ff */
[----:B------:R-:W-:-:S04]  /*0380*/  IADD3.X R3, PT, PT, R0, UR9, RZ, P0, !PT ;  /* 0x0000000900037c10 */ /* 0x000fc800087fe4ff */
[----:B------:R-:W2:Y:S04]  /*0390*/  LDG.E R5, desc[UR4][R4.64+-0x4] ;  /* 0xfffffc0404057981 */ /* 0x000ea8000c1e1900 */
[----:B------:R-:W2:Y:S01]  /*03a0*/  LDG.E R2, desc[UR4][R2.64+-0x4] ;  /* 0xfffffc0402027981 */ /* 0x000ea2000c1e1900 */
[----:B-1----:R-:W-:-:S04]  /*03b0*/  IADD3 R6, P0, PT, R6, UR6, RZ ;  /* 0x0000000606067c10 */ /* 0x002fc8000ff1e0ff */
[----:B------:R-:W-:Y:S01]  /*03c0*/  IADD3.X R7, PT, PT, R0, UR7, RZ, P0, !PT ;  /* 0x0000000700077c10 */ /* 0x000fe200087fe4ff */
[----:B--2---:R-:W-:-:S05]  /*03d0*/  FADD R9, R2, R5 ;  /* 0x0000000502097221 */ /* 0x004fca0000000000 */
[----:B------:R-:W-:Y:S01]  /*03e0*/  STG.E desc[UR4][R6.64+-0x4], R9 ;  /* 0xfffffc0906007986 */ /* 0x000fe2000c101904 */
[----:B------:R-:W-:Y:S05]  /*03f0*/  EXIT ;  /* 0x000000000000794d */ /* 0x000fea0003800000 */
.L_x_16:
        /* <DEDUP_REMOVED lines=16> */
.L_x_22:


//--------------------- .text._Z15grid_stride_addPfS_S_m --------------------------
	.section	.text._Z15grid_stride_addPfS_S_m,"ax",@progbits
	.align	128
        .global         _Z15grid_stride_addPfS_S_m
        .type           _Z15grid_stride_addPfS_S_m,@function
        .size           _Z15grid_stride_addPfS_S_m,(.L_x_23 - _Z15grid_stride_addPfS_S_m)
        .other          _Z15grid_stride_addPfS_S_m,@"STO_CUDA_ENTRY STV_DEFAULT"
_Z15grid_stride_addPfS_S_m:
.text._Z15grid_stride_addPfS_S_m:
[----:B------:R-:W-:Y:S01]  /*0000*/  LDC R1, c[0x0][0x37c] ;  /* 0x0000df00ff017b82 */ /* 0x000fe20000000800 */
[----:B------:R-:W0:Y:S07]  /*0010*/  S2R R0, SR_TID.X ;  /* 0x0000000000007919 */ /* 0x000e2e0000002100 */
[----:B------:R-:W0:Y:S01]  /*0020*/  S2UR UR4, SR_CTAID.X ;  /* 0x00000000000479c3 */ /* 0x000e220000002500 */
[----:B------:R-:W1:Y:S07]  /*0030*/  LDCU.64 UR8, c[0x0][0x398] ;  /* 0x00007300ff0877ac */ /* 0x000e6e0008000a00 */
[----:B------:R-:W0:Y:S02]  /*0040*/  LDC R9, c[0x0][0x360] ;  /* 0x0000d800ff097b82 */ /* 0x000e240000000800 */
[----:B0-----:R-:W-:-:S05]  /*0050*/  IMAD R0, R9, UR4, R0 ;  /* 0x0000000409007c24 */ /* 0x001fca000f8e0200 */
[----:B-1----:R-:W-:Y:S02]  /*0060*/  ISETP.GE.U32.AND P0, PT, R0, UR8, PT ;  /* 0x0000000800007c0c */ /* 0x002fe4000bf06070 */
[----:B------:R-:W-:-:S04]  /*0070*/  SHF.R.S32.HI R2, RZ, 0x1f, R0 ;  /* 0x0000001fff027819 */ /* 0x000fc80000011400 */
[----:B------:R-:W-:-:S13]  /*0080*/  ISETP.GE.U32.AND.EX P0, PT, R2, UR9, PT, P0 ;  /* 0x0000000902007c0c */ /* 0x000fda000bf06100 */
[----:B------:R-:W-:Y:S05]  /*0090*/  @P0 EXIT ;  /* 0x000000000000094d */ /* 0x000fea0003800000 */
[----:B------:R-:W0:Y:S01]  /*00a0*/  LDCU UR4, c[0x0][0x370] ;  /* 0x00006e00ff0477ac */ /* 0x000e220008000800 */
[----:B------:R-:W-:Y:S02]  /*00b0*/  IMAD.MOV.U32 R13, RZ, RZ, R2 ;  /* 0x000000ffff0d7224 */ /* 0x000fe400078e0002 */
[----:B------:R-:W-:Y:S01]  /*00c0*/  IMAD.MOV.U32 R8, RZ, RZ, R0 ;  /* 0x000000ffff087224 */ /* 0x000fe200078e0000 */
[----:B------:R-:W1:Y:S01]  /*00d0*/  LDCU.64 UR6, c[0x0][0x358] ;  /* 0x00006b00ff0677ac */ /* 0x000e620008000a00 */
[----:B------:R-:W2:Y:S01]  /*00e0*/  LDCU.64 UR10, c[0x0][0x390] ;  /* 0x00007200ff0a77ac */ /* 0x000ea20008000a00 */
[----:B------:R-:W3:Y:S01]  /*00f0*/  LDCU.128 UR12, c[0x0][0x380] ;  /* 0x00007000ff0c77ac */ /* 0x000ee20008000c00 */
[----:B0-----:R-:W-:-:S07]  /*0100*/  IMAD R9, R9, UR4, RZ ;  /* 0x0000000409097c24 */ /* 0x001fce000f8e02ff */
.L_x_17:
[C---:B0-----:R-:W-:Y:S01]  /*0110*/  IMAD.SHL.U32 R6, R8.reuse, 0x4, RZ ;  /* 0x0000000408067824 */ /* 0x041fe200078e00ff */
[----:B------:R-:W-:-:S04]  /*0120*/  SHF.L.U64.HI R7, R8, 0x2, R13 ;  /* 0x0000000208077819 */ /* 0x000fc8000001020d */
[C---:B---3--:R-:W-:Y:S02]  /*0130*/  IADD3 R4, P1, PT, R6.reuse, UR14, RZ ;  /* 0x0000000e06047c10 */ /* 0x048fe4000ff3e0ff */
[----:B------:R-:W-:Y:S02]  /*0140*/  IADD3 R2, P0, PT, R6, UR12, RZ ;  /* 0x0000000c06027c10 */ /* 0x000fe4000ff1e0ff */
[C---:B------:R-:W-:Y:S02]  /*0150*/  IADD3.X R5, PT, PT, R7.reuse, UR15, RZ, P1, !PT ;  /* 0x0000000f07057c10 */ /* 0x040fe40008ffe4ff */
[----:B------:R-:W-:-:S04]  /*0160*/  IADD3.X R3, PT, PT, R7, UR13, RZ, P0, !PT ;  /* 0x0000000d07037c10 */ /* 0x000fc800087fe4ff */
[----:B-1----:R-:W3:Y:S04]  /*0170*/  LDG.E R5, desc[UR6][R4.64] ;  /* 0x0000000604057981 */ /* 0x002ee8000c1e1900 */
[----:B------:R-:W3:Y:S01]  /*0180*/  LDG.E R2, desc[UR6][R2.64] ;  /* 0x0000000602027981 */ /* 0x000ee2000c1e1900 */
[----:B--2---:R-:W-:Y:S01]  /*0190*/  IADD3 R6, P0, PT, R6, UR10, RZ ;  /* 0x0000000a06067c10 */ /* 0x004fe2000ff1e0ff */
[----:B------:R-:W-:-:S03]  /*01a0*/  IMAD.IADD R8, R9, 0x1, R0 ;  /* 0x0000000109087824 */ /* 0x000fc600078e0200 */
[----:B------:R-:W-:Y:S02]  /*01b0*/  IADD3.X R7, PT, PT, R7, UR11, RZ, P0, !PT ;  /* 0x0000000b07077c10 */ /* 0x000fe400087fe4ff */
[----:B------:R-:W-:Y:S02]  /*01c0*/  ISETP.GE.U32.AND P0, PT, R8, UR8, PT ;  /* 0x0000000808007c0c */ /* 0x000fe4000bf06070 */
[----:B------:R-:W-:-:S04]  /*01d0*/  SHF.R.S32.HI R13, RZ, 0x1f, R8 ;  /* 0x0000001fff0d7819 */ /* 0x000fc80000011408 */
[----:B------:R-:W-:Y:S01]  /*01e0*/  ISETP.GE.U32.AND.EX P0, PT, R13, UR9, PT, P0 ;  /* 0x000000090d007c0c */ /* 0x000fe2000bf06100 */
[----:B------:R-:W-:Y:S02]  /*01f0*/  IMAD.MOV.U32 R0, RZ, RZ, R8 ;  /* 0x000000ffff007224 */ /* 0x000fe400078e0008 */
[----:B---3--:R-:W-:-:S05]  /*0200*/  FADD R11, R2, R5 ;  /* 0x00000005020b7221 */ /* 0x008fca0000000000 */
[----:B------:R0:W-:Y:S05]  /*0210*/  STG.E desc[UR6][R6.64], R11 ;  /* 0x0000000b06007986 */ /* 0x0001ea000c101906 */
[----:B------:R-:W-:Y:S05]  /*0220*/  @!P0 BRA `(.L_x_17) ;  /* 0xfffffffc00b88947 */ /* 0x000fea000383ffff */
[----:B------:R-:W-:Y:S05]  /*0230*/  EXIT ;  /* 0x000000000000794d */ /* 0x000fea0003800000 */
.L_x_18:
        /* <DEDUP_REMOVED lines=12> */
.L_x_23:


//--------------------- .text._Z13primitive_addPfS_S_m --------------------------
	.section	.text._Z13primitive_addPfS_S_m,"ax",@progbits
	.align	128
        .global         _Z13primitive_addPfS_S_m
        .type           _Z13primitive_addPfS_S_m,@function
        .size           _Z13primitive_addPfS_S_m,(.L_x_24 - _Z13primitive_addPfS_S_m)
        .other          _Z13primitive_addPfS_S_m,@"STO_CUDA_ENTRY STV_DEFAULT"
_Z13primitive_addPfS_S_m:
.text._Z13primitive_addPfS_S_m:
        /* <DEDUP_REMOVED lines=10> */
[----:B------:R-:W0:Y:S01]  /*00a0*/  LDCU.128 UR8, c[0x0][0x380] ;  /* 0x00007000ff0877ac */ /* 0x000e220008000c00 */
[C---:B------:R-:W-:Y:S01]  /*00b0*/  IMAD.SHL.U32 R6, R0.reuse, 0x4, RZ ;  /* 0x0000000400067824 */ /* 0x040fe200078e00ff */
[----:B------:R-:W-:Y:S01]  /*00c0*/  SHF.L.U64.HI R0, R0, 0x2, R3 ;  /* 0x0000000200007819 */ /* 0x000fe20000010203 */
[----:B------:R-:W1:Y:S01]  /*00d0*/  LDCU.64 UR4, c[0x0][0x358] ;  /* 0x00006b00ff0477ac */ /* 0x000e620008000a00 */
[----:B------:R-:W2:Y:S02]  /*00e0*/  LDCU.64 UR6, c[0x0][0x390] ;  /* 0x00007200ff0677ac */ /* 0x000ea40008000a00 */
[C---:B0-----:R-:W-:Y:S02]  /*00f0*/  IADD3 R4, P1, PT, R6.reuse, UR10, RZ ;  /* 0x0000000a06047c10 */ /* 0x041fe4000ff3e0ff */
[----:B------:R-:W-:Y:S02]  /*0100*/  IADD3 R2, P0, PT, R6, UR8, RZ ;  /* 0x0000000806027c10 */ /* 0x000fe4000ff1e0ff */
[----:B------:R-:W-:-:S02]  /*0110*/  IADD3.X R5, PT, PT, R0, UR11, RZ, P1, !PT ;  /* 0x0000000b00057c10 */ /* 0x000fc40008ffe4ff */
[----:B------:R-:W-:-:S04]  /*0120*/  IADD3.X R3, PT, PT, R0, UR9, RZ, P0, !PT ;  /* 0x0000000900037c10 */ /* 0x000fc800087fe4ff */
[----:B-1----:R-:W3:Y:S04]  /*0130*/  LDG.E R5, desc[UR4][R4.64] ;  /* 0x0000000404057981 */ /* 0x002ee8000c1e1900 */
[----:B------:R-:W3:Y:S01]  /*0140*/  LDG.E R2, desc[UR4][R2.64] ;  /* 0x0000000402027981 */ /* 0x000ee2000c1e1900 */
[----:B--2---:R-:W-:-:S04]  /*0150*/  IADD3 R6, P0, PT, R6, UR6, RZ ;  /* 0x0000000606067c10 */ /* 0x004fc8000ff1e0ff */
[----:B------:R-:W-:Y:S01]  /*0160*/  IADD3.X R7, PT, PT, R0, UR7, RZ, P0, !PT ;  /* 0x0000000700077c10 */ /* 0x000fe200087fe4ff */
[----:B---3--:R-:W-:-:S05]  /*0170*/  FADD R9, R2, R5 ;  /* 0x0000000502097221 */ /* 0x008fca0000000000 */
[----:B------:R-:W-:Y:S01]  /*0180*/  STG.E desc[UR4][R6.64], R9 ;  /* 0x0000000906007986 */ /* 0x000fe2000c101904 */
[----:B------:R-:W-:Y:S05]  /*0190*/  EXIT ;  /* 0x000000000000794d */ /* 0x000fea0003800000 */
.L_x_19:
        /* <DEDUP_REMOVED lines=14> */
.L_x_24:


//--------------------- .nv.shared._Z13share_mem_addPfS_S_m --------------------------
	.section	.nv.shared._Z13share_mem_addPfS_S_m,"aw",@nobits
	.sectionflags	@""
	.align	4
.nv.shared._Z13share_mem_addPfS_S_m:
	.zero		2048


//--------------------- .nv.shared.reserved.0     --------------------------
	.section	.nv.shared.reserved.0,"aw",@nobits
	.weak		__nv_reservedSMEM_offset_0_alias
	.size		__nv_reservedSMEM_offset_0_alias, 0, 64
	.other		__nv_reservedSMEM_offset_0_alias,@"STO_CUDA_RESERVED_SHARED STV_DEFAULT"
__nv_reservedSMEM_offset_0_alias:
	.zero		0
	.zero		64


//--------------------- .nv.constant0._Z13share_mem_addPfS_S_m --------------------------
	.section	.nv.constant0._Z13share_mem_addPfS_S_m,"a",@progbits
	.sectionflags	@""
	.align	4
.nv.constant0._Z13share_mem_addPfS_S_m:
	.zero		928


//--------------------- .nv.constant0._Z22grid_stride_add_float4PfS_S_m --------------------------
	.section	.nv.constant0._Z22grid_stride_add_float4PfS_S_m,"a",@progbits
	.sectionflags	@""
	.align	4
.nv.constant0._Z22grid_stride_add_float4PfS_S_m:
	.zero		928


//--------------------- .nv.constant0._Z22grid_stride_add_float2PfS_S_m --------------------------
	.section	.nv.constant0._Z22grid_stride_add_float2PfS_S_m,"a",@progbits
	.sectionflags	@""
	.align	4
.nv.constant0._Z22grid_stride_add_float2PfS_S_m:
	.zero		928


//--------------------- .nv.constant0._Z15grid_stride_addPfS_S_m --------------------------
	.section	.nv.constant0._Z15grid_stride_addPfS_S_m,"a",@progbits
	.sectionflags	@""
	.align	4
.nv.constant0._Z15grid_stride_addPfS_S_m:
	.zero		928


//--------------------- .nv.constant0._Z13primitive_addPfS_S_m --------------------------
	.section	.nv.constant0._Z13primitive_addPfS_S_m,"a",@progbits
	.sectionflags	@""
	.align	4
.nv.constant0._Z13primitive_addPfS_S_m:
	.zero		928


//--------------------- SYMBOLS --------------------------

	.type		.nv.reservedSmem.offset0,@object
	.size		.nv.reservedSmem.offset0,0x4
	.type		.nv.reservedSmem.cap,@object
	.size		.nv.reservedSmem.cap,0x4
